	.target	sm_90a

	.elftype	@"ET_EXEC"


//--------------------- .note.nv.tkinfo           --------------------------
	.section	.note.nv.tkinfo,"",@"SHT_NOTE"
	.sectionflags	@"SHF_NOTE_NV_TKINFO"
	.tkinfo
        /*0018*/ 	.word	0x00000002
        /*0030*/ 	.string	""
        /*0030*/ 	.string	"ptxas"
        /*0030*/ 	.string	"Cuda compilation tools, release 13.0, V13.0.88"
        /*0030*/ 	.string	"Build cuda_13.0.r13.0/compiler.36424714_0"
        /*0030*/ 	.string	"-arch sm_90a -m 64 "



//--------------------- .note.nv.cuinfo           --------------------------
	.section	.note.nv.cuinfo,"",@"SHT_NOTE"
	.sectionflags	@"SHF_NOTE_NV_CUINFO"
        /*0018*/ 	.short	0x0002
        /*001a*/ 	.short	0x005a
        /*001c*/ 	.short	0x0082
	.zero		2


//--------------------- .nv.info                  --------------------------
	.section	.nv.info,"",@"SHT_CUDA_INFO"
	.align	4


	//----- nvinfo : EIATTR_REGCOUNT
	.align		4
        /*0000*/ 	.byte	0x04, 0x2f
        /*0002*/ 	.short	(.L_12 - .L_11)
	.align		4
.L_11:
        /*0004*/ 	.word	index@(_ZN7cutlass13device_kernelINS_4gemm6kernel13GemmUniversalIN4cute5tupleIJiiiiEEENS1_10collective13CollectiveMmaINS1_37MainloopSm90TmaGmmaWarpSpecializedFP8ILi22ENS5_IJNS4_1CILi2EEENSA_ILi1EEESC_EEENS1_35KernelTmaWarpSpecializedCooperativeEEENS5_IJNSA_ILi192EEENSA_ILi128EEENSA_ILi32EEEEEENS_12float_e4m3_tENS5_IJlSC_lEEESK_SL_NS4_8TiledMMAINS4_8MMA_AtomIJNS4_4SM904GMMA31MMA_64x128x32_F32E4M3E4M3_SS_TNILNSP_7ScaleInE1ELSR_1EEEEEENS4_6LayoutISD_NS5_IJSC_NSA_ILi0EEESV_EEEEENS5_IJNS4_10UnderscoreESY_SY_EEEEENS4_13SM90_TMA_LOADENS4_14ComposedLayoutINS4_7SwizzleILi1ELi4ELi3EEENS4_18smem_ptr_flag_bitsILi8EEENSU_INS5_IJNSA_ILi8EEESI_EEENS5_IJSI_SC_EEEEEEEvNS4_8identityENS4_23SM90_TMA_LOAD_MULTICASTES1B_vS1C_EENS_8epilogue10collective6detail29Sm90TmaWarpSpecializedAdapterINS1G_15DefaultEpilogueISK_SL_SL_NS1F_6thread17LinearCombinationISK_Li1EffLNS1K_9ScaleType4KindE0ELNS_15FloatRoundStyleE2ESK_EENS1_15EpilogueDefaultEEEEEvvEEEEvNT_6ParamsE)
        /*0008*/ 	.word	0x000000a8


	//----- nvinfo : EIATTR_FRAME_SIZE
	.align		4
.L_12:
        /*000c*/ 	.byte	0x04, 0x11
        /*000e*/ 	.short	(.L_14 - .L_13)
	.align		4
.L_13:
        /*0010*/ 	.word	index@(_ZN7cutlass13device_kernelINS_4gemm6kernel13GemmUniversalIN4cute5tupleIJiiiiEEENS1_10collective13CollectiveMmaINS1_37MainloopSm90TmaGmmaWarpSpecializedFP8ILi22ENS5_IJNS4_1CILi2EEENSA_ILi1EEESC_EEENS1_35KernelTmaWarpSpecializedCooperativeEEENS5_IJNSA_ILi192EEENSA_ILi128EEENSA_ILi32EEEEEENS_12float_e4m3_tENS5_IJlSC_lEEESK_SL_NS4_8TiledMMAINS4_8MMA_AtomIJNS4_4SM904GMMA31MMA_64x128x32_F32E4M3E4M3_SS_TNILNSP_7ScaleInE1ELSR_1EEEEEENS4_6LayoutISD_NS5_IJSC_NSA_ILi0EEESV_EEEEENS5_IJNS4_10UnderscoreESY_SY_EEEEENS4_13SM90_TMA_LOADENS4_14ComposedLayoutINS4_7SwizzleILi1ELi4ELi3EEENS4_18smem_ptr_flag_bitsILi8EEENSU_INS5_IJNSA_ILi8EEESI_EEENS5_IJSI_SC_EEEEEEEvNS4_8identityENS4_23SM90_TMA_LOAD_MULTICASTES1B_vS1C_EENS_8epilogue10collective6detail29Sm90TmaWarpSpecializedAdapterINS1G_15DefaultEpilogueISK_SL_SL_NS1F_6thread17LinearCombinationISK_Li1EffLNS1K_9ScaleType4KindE0ELNS_15FloatRoundStyleE2ESK_EENS1_15EpilogueDefaultEEEEEvvEEEEvNT_6ParamsE)
        /*0014*/ 	.word	0x00000108


	//----- nvinfo : EIATTR_MIN_STACK_SIZE
	.align		4
.L_14:
        /*0018*/ 	.byte	0x04, 0x12
        /*001a*/ 	.short	(.L_16 - .L_15)
	.align		4
.L_15:
        /*001c*/ 	.word	index@(_ZN7cutlass13device_kernelINS_4gemm6kernel13GemmUniversalIN4cute5tupleIJiiiiEEENS1_10collective13CollectiveMmaINS1_37MainloopSm90TmaGmmaWarpSpecializedFP8ILi22ENS5_IJNS4_1CILi2EEENSA_ILi1EEESC_EEENS1_35KernelTmaWarpSpecializedCooperativeEEENS5_IJNSA_ILi192EEENSA_ILi128EEENSA_ILi32EEEEEENS_12float_e4m3_tENS5_IJlSC_lEEESK_SL_NS4_8TiledMMAINS4_8MMA_AtomIJNS4_4SM904GMMA31MMA_64x128x32_F32E4M3E4M3_SS_TNILNSP_7ScaleInE1ELSR_1EEEEEENS4_6LayoutISD_NS5_IJSC_NSA_ILi0EEESV_EEEEENS5_IJNS4_10UnderscoreESY_SY_EEEEENS4_13SM90_TMA_LOADENS4_14ComposedLayoutINS4_7SwizzleILi1ELi4ELi3EEENS4_18smem_ptr_flag_bitsILi8EEENSU_INS5_IJNSA_ILi8EEESI_EEENS5_IJSI_SC_EEEEEEEvNS4_8identityENS4_23SM90_TMA_LOAD_MULTICASTES1B_vS1C_EENS_8epilogue10collective6detail29Sm90TmaWarpSpecializedAdapterINS1G_15DefaultEpilogueISK_SL_SL_NS1F_6thread17LinearCombinationISK_Li1EffLNS1K_9ScaleType4KindE0ELNS_15FloatRoundStyleE2ESK_EENS1_15EpilogueDefaultEEEEEvvEEEEvNT_6ParamsE)
        /*0020*/ 	.word	0x00000108
.L_16:


//--------------------- .nv.compat                --------------------------
	.section	.nv.compat,"",@"SHT_CUDA_COMPAT_INFO"
	.align	4
        /*0000*/ 	.byte	0x02, 0x09, 0x01, 0x00, 0x02, 0x02, 0x04, 0x00, 0x02, 0x05, 0x05, 0x00, 0x03, 0x07, 0x01, 0x01
        /*0010*/ 	.byte	0x02, 0x03, 0x01, 0x00, 0x02, 0x06, 0x01, 0x00, 0x04, 0x0b, 0x08, 0x00, 0x00, 0x00, 0x00, 0x00
        /*0020*/ 	.byte	0x00, 0x00, 0x00, 0x00


//--------------------- .nv.info._ZN7cutlass13device_kernelINS_4gemm6kernel13GemmUniversalIN4cute5tupleIJiiiiEEENS1_10collective13CollectiveMmaINS1_37MainloopSm90TmaGmmaWarpSpecializedFP8ILi22ENS5_IJNS4_1CILi2EEENSA_ILi1EEESC_EEENS1_35KernelTmaWarpSpecializedCooperativeEEENS5_IJNSA_ILi192EEENSA_ILi128EEENSA_ILi32EEEEEENS_12float_e4m3_tENS5_IJlSC_lEEESK_SL_NS4_8TiledMMAINS4_8MMA_AtomIJNS4_4SM904GMMA31MMA_64x128x32_F32E4M3E4M3_SS_TNILNSP_7ScaleInE1ELSR_1EEEEEENS4_6LayoutISD_NS5_IJSC_NSA_ILi0EEESV_EEEEENS5_IJNS4_10UnderscoreESY_SY_EEEEENS4_13SM90_TMA_LOADENS4_14ComposedLayoutINS4_7SwizzleILi1ELi4ELi3EEENS4_18smem_ptr_flag_bitsILi8EEENSU_INS5_IJNSA_ILi8EEESI_EEENS5_IJSI_SC_EEEEEEEvNS4_8identityENS4_23SM90_TMA_LOAD_MULTICASTES1B_vS1C_EENS_8epilogue10collective6detail29Sm90TmaWarpSpecializedAdapterINS1G_15DefaultEpilogueISK_SL_SL_NS1F_6thread17LinearCombinationISK_Li1EffLNS1K_9ScaleType4KindE0ELNS_15FloatRoundStyleE2ESK_EENS1_15EpilogueDefaultEEEEEvvEEEEvNT_6ParamsE --------------------------
	.section	.nv.info._ZN7cutlass13device_kernelINS_4gemm6kernel13GemmUniversalIN4cute5tupleIJiiiiEEENS1_10collective13CollectiveMmaINS1_37MainloopSm90TmaGmmaWarpSpecializedFP8ILi22ENS5_IJNS4_1CILi2EEENSA_ILi1EEESC_EEENS1_35KernelTmaWarpSpecializedCooperativeEEENS5_IJNSA_ILi192EEENSA_ILi128EEENSA_ILi32EEEEEENS_12float_e4m3_tENS5_IJlSC_lEEESK_SL_NS4_8TiledMMAINS4_8MMA_AtomIJNS4_4SM904GMMA31MMA_64x128x32_F32E4M3E4M3_SS_TNILNSP_7ScaleInE1ELSR_1EEEEEENS4_6LayoutISD_NS5_IJSC_NSA_ILi0EEESV_EEEEENS5_IJNS4_10UnderscoreESY_SY_EEEEENS4_13SM90_TMA_LOADENS4_14ComposedLayoutINS4_7SwizzleILi1ELi4ELi3EEENS4_18smem_ptr_flag_bitsILi8EEENSU_INS5_IJNSA_ILi8EEESI_EEENS5_IJSI_SC_EEEEEEEvNS4_8identityENS4_23SM90_TMA_LOAD_MULTICASTES1B_vS1C_EENS_8epilogue10collective6detail29Sm90TmaWarpSpecializedAdapterINS1G_15DefaultEpilogueISK_SL_SL_NS1F_6thread17LinearCombinationISK_Li1EffLNS1K_9ScaleType4KindE0ELNS_15FloatRoundStyleE2ESK_EENS1_15EpilogueDefaultEEEEEvvEEEEvNT_6ParamsE,"",@"SHT_CUDA_INFO"
	.sectionflags	@""
	.align	4


	//----- nvinfo : EIATTR_CUDA_API_VERSION
	.align		4
        /*0000*/ 	.byte	0x04, 0x37
        /*0002*/ 	.short	(.L_18 - .L_17)
.L_17:
        /*0004*/ 	.word	0x00000082


	//----- nvinfo : EIATTR_KPARAM_INFO
	.align		4
.L_18:
        /*0008*/ 	.byte	0x04, 0x17
        /*000a*/ 	.short	(.L_20 - .L_19)
.L_19:
        /*000c*/ 	.word	0x00000000
        /*0010*/ 	.short	0x0000
        /*0012*/ 	.short	0x0070
        /*0014*/ 	.byte	0x00, 0xf0, 0x01, 0x10


	//----- nvinfo : EIATTR_SPARSE_MMA_MASK
	.align		4
.L_20:
        /*0018*/ 	.byte	0x03, 0x50
        /*001a*/ 	.short	0x0000


	//----- nvinfo : EIATTR_MAXREG_COUNT
	.align		4
        /*001c*/ 	.byte	0x03, 0x1b
        /*001e*/ 	.short	0x00a8


	//----- nvinfo : EIATTR_NUM_BARRIERS
	.align		4
        /*0020*/ 	.byte	0x02, 0x4c
        /*0022*/ 	.byte	0x01
	.zero		1


	//----- nvinfo : EIATTR_ANNOTATIONS
	.align		4
        /*0024*/ 	.byte	0x04, 0x55
        /*0026*/ 	.short	(.L_22 - .L_21)


	//   ....[0]....
.L_21:
        /*0028*/ 	.word	0x00000001
        /*002c*/ 	.byte	0x80, 0x09, 0x00, 0x00, 0x01, 0x00, 0x00, 0x00, 0x70, 0x0a, 0x00, 0x00, 0x01, 0x00, 0x00, 0x00
        /* <DEDUP_REMOVED lines=197> */
        /*0c8c*/ 	.byte	0x10, 0x11, 0x01, 0x00


	//----- nvinfo : EIATTR_MERCURY_ISA_VERSION
	.align		4
.L_22:
        /*0c90*/ 	.byte	0x03, 0x5f
        /*0c92*/ 	.short	0x0101


	//----- nvinfo : EIATTR_INT_WARP_WIDE_INSTR_OFFSETS
	.align		4
        /*0c94*/ 	.byte	0x04, 0x31
        /*0c96*/ 	.short	(.L_24 - .L_23)


	//   ....[0]....
.L_23:
        /*0c98*/ 	.word	0x000007c0


	//   ....[1]....
        /*0c9c*/ 	.word	0x000007e0


	//   ....[2]....
        /*0ca0*/ 	.word	0x00000950


	//----- nvinfo : EIATTR_COOP_GROUP_MASK_REGIDS
	.align		4
.L_24:
        /*0ca4*/ 	.byte	0x04, 0x29
        /*0ca6*/ 	.short	(.L_26 - .L_25)


	//   ....[0]....
.L_25:
        /*0ca8*/ 	.word	0xffffffff


	//   ....[1]....
        /*0cac*/ 	.word	0xffffffff


	//   ....[2]....
        /*0cb0*/ 	.word	0xffffffff


	//   ....[3]....
        /*0cb4*/ 	.word	0xffffffff


	//   ....[4]....
        /*0cb8*/ 	.word	0xffffffff


	//   ....[5]....
        /*0cbc*/ 	.word	0xffffffff


	//----- nvinfo : EIATTR_COOP_GROUP_INSTR_OFFSETS
	.align		4
.L_26:
        /*0cc0*/ 	.byte	0x04, 0x28
        /*0cc2*/ 	.short	(.L_28 - .L_27)


	//   ....[0]....
.L_27:
        /*0cc4*/ 	.word	0x00000070


	//   ....[1]....
        /*0cc8*/ 	.word	0x00000080


	//   ....[2]....
        /*0ccc*/ 	.word	0x000001a0


	//   ....[3]....
        /*0cd0*/ 	.word	0x00000630


	//   ....[4]....
        /*0cd4*/ 	.word	0x00000ab0


	//   ....[5]....
        /*0cd8*/ 	.word	0x00001830


	//----- nvinfo : EIATTR_REG_RECONFIG
	.align		4
.L_28:
        /*0cdc*/ 	.byte	0x01, 0x54
	.zero		2


	//----- nvinfo : EIATTR_MBARRIER_INSTR_OFFSETS
	.align		4
        /*0ce0*/ 	.byte	0x04, 0x39
        /*0ce2*/ 	.short	(.L_30 - .L_29)


	//   ....[0]....
.L_29:
        /*0ce4*/ 	.word	0x00000340
        /*0ce8*/ 	.word	0x000000ff
        /*0cec*/ 	.word	0x00000000
        /*0cf0*/ 	.short	0x0100
        /*0cf2*/ 	.byte	0x09
	.zero		1


	//   ....[1]....
        /*0cf4*/ 	.word	0x00000350
        /*0cf8*/ 	.word	0x000000ff
        /*0cfc*/ 	.word	0x000000b0
        /*0d00*/ 	.short	0x0100
        /*0d02*/ 	.byte	0x09
	.zero		1


	//   ....[2]....
        /*0d04*/ 	.word	0x00000360
        /*0d08*/ 	.word	0x000000ff
        /*0d0c*/ 	.word	0x00000008
        /*0d10*/ 	.short	0x0100
        /*0d12*/ 	.byte	0x09
	.zero		1


	//   ....[3]....
        /*0d14*/ 	.word	0x00000370
        /*0d18*/ 	.word	0x000000ff
        /*0d1c*/ 	.word	0x000000b8
        /*0d20*/ 	.short	0x0100
        /*0d22*/ 	.byte	0x09
	.zero		1


	//   ....[4]....
        /*0d24*/ 	.word	0x00000380
        /*0d28*/ 	.word	0x000000ff
        /*0d2c*/ 	.word	0x00000010
        /*0d30*/ 	.short	0x0100
        /*0d32*/ 	.byte	0x09
	.zero		1


	//   ....[5]....
        /*0d34*/ 	.word	0x00000390
        /*0d38*/ 	.word	0x000000ff
        /*0d3c*/ 	.word	0x000000c0
        /*0d40*/ 	.short	0x0100
        /*0d42*/ 	.byte	0x09
	.zero		1


	//   ....[6]....
        /*0d44*/ 	.word	0x000003a0
        /*0d48*/ 	.word	0x000000ff
        /*0d4c*/ 	.word	0x00000018
        /*0d50*/ 	.short	0x0100
        /*0d52*/ 	.byte	0x09
	.zero		1


	//   ....[7]....
        /*0d54*/ 	.word	0x000003b0
        /*0d58*/ 	.word	0x000000ff
        /*0d5c*/ 	.word	0x000000c8
        /*0d60*/ 	.short	0x0100
        /*0d62*/ 	.byte	0x09
	.zero		1


	//   ....[8]....
        /*0d64*/ 	.word	0x000003c0
        /*0d68*/ 	.word	0x000000ff
        /*0d6c*/ 	.word	0x00000020
        /*0d70*/ 	.short	0x0100
        /*0d72*/ 	.byte	0x09
	.zero		1


	//   ....[9]....
        /*0d74*/ 	.word	0x000003d0
        /*0d78*/ 	.word	0x000000ff
        /*0d7c*/ 	.word	0x000000d0
        /*0d80*/ 	.short	0x0100
        /*0d82*/ 	.byte	0x09
	.zero		1


	//   ....[10]....
        /*0d84*/ 	.word	0x000003e0
        /*0d88*/ 	.word	0x000000ff
        /*0d8c*/ 	.word	0x00000028
        /*0d90*/ 	.short	0x0100
        /*0d92*/ 	.byte	0x09
	.zero		1


	//   ....[11]....
        /*0d94*/ 	.word	0x000003f0
        /*0d98*/ 	.word	0x000000ff
        /*0d9c*/ 	.word	0x000000d8
        /*0da0*/ 	.short	0x0100
        /*0da2*/ 	.byte	0x09
	.zero		1


	//   ....[12]....
        /*0da4*/ 	.word	0x00000400
        /*0da8*/ 	.word	0x000000ff
        /*0dac*/ 	.word	0x00000030
        /*0db0*/ 	.short	0x0100
        /*0db2*/ 	.byte	0x09
	.zero		1


	//   ....[13]....
        /*0db4*/ 	.word	0x00000410
        /*0db8*/ 	.word	0x000000ff
        /*0dbc*/ 	.word	0x000000e0
        /*0dc0*/ 	.short	0x0100
        /*0dc2*/ 	.byte	0x09
	.zero		1


	//   ....[14]....
        /*0dc4*/ 	.word	0x00000420
        /*0dc8*/ 	.word	0x000000ff
        /*0dcc*/ 	.word	0x00000038
        /*0dd0*/ 	.short	0x0100
        /*0dd2*/ 	.byte	0x09
	.zero		1


	//   ....[15]....
        /*0dd4*/ 	.word	0x00000430
        /*0dd8*/ 	.word	0x000000ff
        /*0ddc*/ 	.word	0x000000e8
        /*0de0*/ 	.short	0x0100
        /*0de2*/ 	.byte	0x09
	.zero		1


	//   ....[16]....
        /*0de4*/ 	.word	0x00000440
        /*0de8*/ 	.word	0x000000ff
        /*0dec*/ 	.word	0x00000040
        /*0df0*/ 	.short	0x0100
        /*0df2*/ 	.byte	0x09
	.zero		1


	//   ....[17]....
        /*0df4*/ 	.word	0x00000450
        /*0df8*/ 	.word	0x000000ff
        /*0dfc*/ 	.word	0x000000f0
        /*0e00*/ 	.short	0x0100
        /*0e02*/ 	.byte	0x09
	.zero		1


	//   ....[18]....
        /*0e04*/ 	.word	0x00000460
        /*0e08*/ 	.word	0x000000ff
        /*0e0c*/ 	.word	0x00000048
        /*0e10*/ 	.short	0x0100
        /*0e12*/ 	.byte	0x09
	.zero		1


	//   ....[19]....
        /*0e14*/ 	.word	0x00000470
        /*0e18*/ 	.word	0x000000ff
        /*0e1c*/ 	.word	0x000000f8
        /*0e20*/ 	.short	0x0100
        /*0e22*/ 	.byte	0x09
	.zero		1


	//   ....[20]....
        /*0e24*/ 	.word	0x00000480
        /*0e28*/ 	.word	0x000000ff
        /*0e2c*/ 	.word	0x00000050
        /*0e30*/ 	.short	0x0100
        /*0e32*/ 	.byte	0x09
	.zero		1


	//   ....[21]....
        /*0e34*/ 	.word	0x00000490
        /*0e38*/ 	.word	0x000000ff
        /*0e3c*/ 	.word	0x00000100
        /*0e40*/ 	.short	0x0100
        /*0e42*/ 	.byte	0x09
	.zero		1


	//   ....[22]....
        /*0e44*/ 	.word	0x000004a0
        /*0e48*/ 	.word	0x000000ff
        /*0e4c*/ 	.word	0x00000058
        /*0e50*/ 	.short	0x0100
        /*0e52*/ 	.byte	0x09
	.zero		1


	//   ....[23]....
        /*0e54*/ 	.word	0x000004b0
        /*0e58*/ 	.word	0x000000ff
        /*0e5c*/ 	.word	0x00000108
        /*0e60*/ 	.short	0x0100
        /*0e62*/ 	.byte	0x09
	.zero		1


	//   ....[24]....
        /*0e64*/ 	.word	0x000004c0
        /*0e68*/ 	.word	0x000000ff
        /*0e6c*/ 	.word	0x00000060
        /*0e70*/ 	.short	0x0100
        /*0e72*/ 	.byte	0x09
	.zero		1


	//   ....[25]....
        /*0e74*/ 	.word	0x000004d0
        /*0e78*/ 	.word	0x000000ff
        /*0e7c*/ 	.word	0x00000110
        /*0e80*/ 	.short	0x0100
        /*0e82*/ 	.byte	0x09
	.zero		1


	//   ....[26]....
        /*0e84*/ 	.word	0x000004e0
        /*0e88*/ 	.word	0x000000ff
        /*0e8c*/ 	.word	0x00000068
        /*0e90*/ 	.short	0x0100
        /*0e92*/ 	.byte	0x09
	.zero		1


	//   ....[27]....
        /*0e94*/ 	.word	0x000004f0
        /*0e98*/ 	.word	0x000000ff
        /*0e9c*/ 	.word	0x00000118
        /*0ea0*/ 	.short	0x0100
        /*0ea2*/ 	.byte	0x09
	.zero		1


	//   ....[28]....
        /*0ea4*/ 	.word	0x00000500
        /*0ea8*/ 	.word	0x000000ff
        /*0eac*/ 	.word	0x00000070
        /*0eb0*/ 	.short	0x0100
        /*0eb2*/ 	.byte	0x09
	.zero		1


	//   ....[29]....
        /*0eb4*/ 	.word	0x00000510
        /*0eb8*/ 	.word	0x000000ff
        /*0ebc*/ 	.word	0x00000120
        /*0ec0*/ 	.short	0x0100
        /*0ec2*/ 	.byte	0x09
	.zero		1


	//   ....[30]....
        /*0ec4*/ 	.word	0x00000520
        /*0ec8*/ 	.word	0x000000ff
        /*0ecc*/ 	.word	0x00000078
        /*0ed0*/ 	.short	0x0100
        /*0ed2*/ 	.byte	0x09
	.zero		1


	//   ....[31]....
        /*0ed4*/ 	.word	0x00000530
        /*0ed8*/ 	.word	0x000000ff
        /*0edc*/ 	.word	0x00000128
        /*0ee0*/ 	.short	0x0100
        /*0ee2*/ 	.byte	0x09
	.zero		1


	//   ....[32]....
        /*0ee4*/ 	.word	0x00000540
        /*0ee8*/ 	.word	0x000000ff
        /*0eec*/ 	.word	0x00000080
        /*0ef0*/ 	.short	0x0100
        /*0ef2*/ 	.byte	0x09
	.zero		1


	//   ....[33]....
        /*0ef4*/ 	.word	0x00000550
        /*0ef8*/ 	.word	0x000000ff
        /*0efc*/ 	.word	0x00000130
        /*0f00*/ 	.short	0x0100
        /*0f02*/ 	.byte	0x09
	.zero		1


	//   ....[34]....
        /*0f04*/ 	.word	0x00000560
        /*0f08*/ 	.word	0x000000ff
        /*0f0c*/ 	.word	0x00000088
        /*0f10*/ 	.short	0x0100
        /*0f12*/ 	.byte	0x09
	.zero		1


	//   ....[35]....
        /*0f14*/ 	.word	0x00000570
        /*0f18*/ 	.word	0x000000ff
        /*0f1c*/ 	.word	0x00000138
        /*0f20*/ 	.short	0x0100
        /*0f22*/ 	.byte	0x09
	.zero		1


	//   ....[36]....
        /*0f24*/ 	.word	0x00000580
        /*0f28*/ 	.word	0x000000ff
        /*0f2c*/ 	.word	0x00000090
        /*0f30*/ 	.short	0x0100
        /*0f32*/ 	.byte	0x09
	.zero		1


	//   ....[37]....
        /*0f34*/ 	.word	0x00000590
        /*0f38*/ 	.word	0x000000ff
        /*0f3c*/ 	.word	0x00000140
        /*0f40*/ 	.short	0x0100
        /*0f42*/ 	.byte	0x09
	.zero		1


	//   ....[38]....
        /*0f44*/ 	.word	0x000005a0
        /*0f48*/ 	.word	0x000000ff
        /*0f4c*/ 	.word	0x00000098
        /*0f50*/ 	.short	0x0100
        /*0f52*/ 	.byte	0x09
	.zero		1


	//   ....[39]....
        /*0f54*/ 	.word	0x000005b0
        /*0f58*/ 	.word	0x000000ff
        /*0f5c*/ 	.word	0x00000148
        /*0f60*/ 	.short	0x0100
        /*0f62*/ 	.byte	0x09
	.zero		1


	//   ....[40]....
        /*0f64*/ 	.word	0x000005c0
        /*0f68*/ 	.word	0x000000ff
        /*0f6c*/ 	.word	0x000000a0
        /*0f70*/ 	.short	0x0100
        /*0f72*/ 	.byte	0x09
	.zero		1


	//   ....[41]....
        /*0f74*/ 	.word	0x000005d0
        /*0f78*/ 	.word	0x000000ff
        /*0f7c*/ 	.word	0x00000150
        /*0f80*/ 	.short	0x0100
        /*0f82*/ 	.byte	0x09
	.zero		1


	//   ....[42]....
        /*0f84*/ 	.word	0x000005e0
        /*0f88*/ 	.word	0x000000ff
        /*0f8c*/ 	.word	0x000000a8
        /*0f90*/ 	.short	0x0100
        /*0f92*/ 	.byte	0x09
	.zero		1


	//   ....[43]....
        /*0f94*/ 	.word	0x000005f0
        /*0f98*/ 	.word	0x000000ff
        /*0f9c*/ 	.word	0x00000158
        /*0fa0*/ 	.short	0x0100
        /*0fa2*/ 	.byte	0x09
	.zero		1


	//   ....[44]....
        /*0fa4*/ 	.word	0x000009e0
        /*0fa8*/ 	.word	0x000000ff
        /*0fac*/ 	.word	0x00000170
        /*0fb0*/ 	.short	0x0100
        /*0fb2*/ 	.byte	0x06
	.zero		1


	//   ....[45]....
        /*0fb4*/ 	.word	0x00000a50
        /*0fb8*/ 	.word	0x000000ff
        /*0fbc*/ 	.word	0x00000178
        /*0fc0*/ 	.short	0x0100
        /*0fc2*/ 	.byte	0x06
	.zero		1


	//   ....[46]....
        /*0fc4*/ 	.word	0x00002040
        /*0fc8*/ 	.word	0x000000ff
        /*0fcc*/ 	.word	0x00000000
        /*0fd0*/ 	.short	0x010a
        /*0fd2*/ 	.byte	0x07
	.zero		1


	//   ....[47]....
        /*0fd4*/ 	.word	0x000020a0
        /*0fd8*/ 	.word	0x000000ff
        /*0fdc*/ 	.word	0x00000000
        /*0fe0*/ 	.short	0x010a
        /*0fe2*/ 	.byte	0x07
	.zero		1


	//   ....[48]....
        /*0fe4*/ 	.word	0x00003270
        /*0fe8*/ 	.word	0x000000ff
        /*0fec*/ 	.word	0x00000000
        /*0ff0*/ 	.short	0x010a
        /*0ff2*/ 	.byte	0x09
	.zero		1


	//   ....[49]....
        /*0ff4*/ 	.word	0x000032b0
        /*0ff8*/ 	.word	0x000000ff
        /*0ffc*/ 	.word	0x00000000
        /*1000*/ 	.short	0x010a
        /*1002*/ 	.byte	0x09
	.zero		1


	//   ....[50]....
        /*1004*/ 	.word	0x00004320
        /*1008*/ 	.word	0x000000e5
        /*100c*/ 	.word	0x00000000
        /*1010*/ 	.short	0x0101
        /*1012*/ 	.byte	0x3f
	.zero		1


	//   ....[51]....
        /*1014*/ 	.word	0x00005540
        /*1018*/ 	.word	0x00000018
        /*101c*/ 	.word	0x00000000
        /*1020*/ 	.short	0x0101
        /*1022*/ 	.byte	0x3f
	.zero		1


	//   ....[52]....
        /*1024*/ 	.word	0x0000f8f0
        /*1028*/ 	.word	0x0000000b
        /*102c*/ 	.word	0x000000b0
        /*1030*/ 	.short	0x010a
        /*1032*/ 	.byte	0x3f
	.zero		1


	//   ....[53]....
        /*1034*/ 	.word	0x0000fcc0
        /*1038*/ 	.word	0x00000004
        /*103c*/ 	.word	0x00000178
        /*1040*/ 	.short	0x0101
        /*1042*/ 	.byte	0x3f
	.zero		1


	//   ....[54]....
        /*1044*/ 	.word	0x00010440
        /*1048*/ 	.word	0x00000007
        /*104c*/ 	.word	0x00000000
        /*1050*/ 	.short	0x010a
        /*1052*/ 	.byte	0x3f
	.zero		1


	//   ....[55]....
        /*1054*/ 	.word	0x000104c0
        /*1058*/ 	.word	0x00000009
        /*105c*/ 	.word	0x00000000
        /*1060*/ 	.short	0x010a
        /*1062*/ 	.byte	0x3f
	.zero		1


	//   ....[56]....
        /*1064*/ 	.word	0x00010550
        /*1068*/ 	.word	0x00000006
        /*106c*/ 	.word	0x00000000
        /*1070*/ 	.short	0x010a
        /*1072*/ 	.byte	0x3f
	.zero		1


	//   ....[57]....
        /*1074*/ 	.word	0x000105e0
        /*1078*/ 	.word	0x00000009
        /*107c*/ 	.word	0x00000000
        /*1080*/ 	.short	0x010a
        /*1082*/ 	.byte	0x3f
	.zero		1


	//   ....[58]....
        /*1084*/ 	.word	0x00010670
        /*1088*/ 	.word	0x00000006
        /*108c*/ 	.word	0x00000000
        /*1090*/ 	.short	0x010a
        /*1092*/ 	.byte	0x3f
	.zero		1


	//   ....[59]....
        /*1094*/ 	.word	0x00010700
        /*1098*/ 	.word	0x00000009
        /*109c*/ 	.word	0x00000000
        /*10a0*/ 	.short	0x010a
        /*10a2*/ 	.byte	0x3f
	.zero		1


	//   ....[60]....
        /*10a4*/ 	.word	0x00010790
        /*10a8*/ 	.word	0x00000006
        /*10ac*/ 	.word	0x00000000
        /*10b0*/ 	.short	0x010a
        /*10b2*/ 	.byte	0x3f
	.zero		1


	//   ....[61]....
        /*10b4*/ 	.word	0x00010820
        /*10b8*/ 	.word	0x00000009
        /*10bc*/ 	.word	0x00000000
        /*10c0*/ 	.short	0x010a
        /*10c2*/ 	.byte	0x3f
	.zero		1


	//   ....[62]....
        /*10c4*/ 	.word	0x000108b0
        /*10c8*/ 	.word	0x00000006
        /*10cc*/ 	.word	0x00000000
        /*10d0*/ 	.short	0x010a
        /*10d2*/ 	.byte	0x3f
	.zero		1


	//   ....[63]....
        /*10d4*/ 	.word	0x00010940
        /*10d8*/ 	.word	0x00000009
        /*10dc*/ 	.word	0x00000000
        /*10e0*/ 	.short	0x010a
        /*10e2*/ 	.byte	0x3f
	.zero		1


	//   ....[64]....
        /*10e4*/ 	.word	0x000109d0
        /*10e8*/ 	.word	0x00000006
        /*10ec*/ 	.word	0x00000000
        /*10f0*/ 	.short	0x010a
        /*10f2*/ 	.byte	0x3f
	.zero		1


	//   ....[65]....
        /*10f4*/ 	.word	0x00010a60
        /*10f8*/ 	.word	0x00000009
        /*10fc*/ 	.word	0x00000000
        /*1100*/ 	.short	0x010a
        /*1102*/ 	.byte	0x3f
	.zero		1


	//   ....[66]....
        /*1104*/ 	.word	0x00010af0
        /*1108*/ 	.word	0x00000006
        /*110c*/ 	.word	0x00000000
        /*1110*/ 	.short	0x010a
        /*1112*/ 	.byte	0x3f
	.zero		1


	//   ....[67]....
        /*1114*/ 	.word	0x00010b80
        /*1118*/ 	.word	0x00000009
        /*111c*/ 	.word	0x00000000
        /*1120*/ 	.short	0x010a
        /*1122*/ 	.byte	0x3f
	.zero		1


	//   ....[68]....
        /*1124*/ 	.word	0x00010c10
        /*1128*/ 	.word	0x00000006
        /*112c*/ 	.word	0x00000000
        /*1130*/ 	.short	0x010a
        /*1132*/ 	.byte	0x3f
	.zero		1


	//   ....[69]....
        /*1134*/ 	.word	0x00010ca0
        /*1138*/ 	.word	0x00000009
        /*113c*/ 	.word	0x00000000
        /*1140*/ 	.short	0x010a
        /*1142*/ 	.byte	0x3f
	.zero		1


	//   ....[70]....
        /*1144*/ 	.word	0x00010d30
        /*1148*/ 	.word	0x00000006
        /*114c*/ 	.word	0x00000000
        /*1150*/ 	.short	0x010a
        /*1152*/ 	.byte	0x3f
	.zero		1


	//   ....[71]....
        /*1154*/ 	.word	0x00010dc0
        /*1158*/ 	.word	0x00000009
        /*115c*/ 	.word	0x00000000
        /*1160*/ 	.short	0x010a
        /*1162*/ 	.byte	0x3f
	.zero		1


	//   ....[72]....
        /*1164*/ 	.word	0x00010e50
        /*1168*/ 	.word	0x00000006
        /*116c*/ 	.word	0x00000000
        /*1170*/ 	.short	0x010a
        /*1172*/ 	.byte	0x3f
	.zero		1


	//   ....[73]....
        /*1174*/ 	.word	0x00010ee0
        /*1178*/ 	.word	0x00000009
        /*117c*/ 	.word	0x00000000
        /*1180*/ 	.short	0x010a
        /*1182*/ 	.byte	0x3f
	.zero		1


	//   ....[74]....
        /*1184*/ 	.word	0x00010f70
        /*1188*/ 	.word	0x00000006
        /*118c*/ 	.word	0x00000000
        /*1190*/ 	.short	0x010a
        /*1192*/ 	.byte	0x3f
	.zero		1


	//   ....[75]....
        /*1194*/ 	.word	0x00011000
        /*1198*/ 	.word	0x00000003
        /*119c*/ 	.word	0x00000000
        /*11a0*/ 	.short	0x010a
        /*11a2*/ 	.byte	0x3f
	.zero		1


	//   ....[76]....
        /*11a4*/ 	.word	0x00011070
        /*11a8*/ 	.word	0x00000003
        /*11ac*/ 	.word	0x00000000
        /*11b0*/ 	.short	0x010a
        /*11b2*/ 	.byte	0x3f
	.zero		1


	//   ....[77]....
        /*11b4*/ 	.word	0x000110e0
        /*11b8*/ 	.word	0x00000000
        /*11bc*/ 	.word	0x00000000
        /*11c0*/ 	.short	0x010a
        /*11c2*/ 	.byte	0x3f
	.zero		1


	//   ....[78]....
        /*11c4*/ 	.word	0x000111c0
        /*11c8*/ 	.word	0x0000000b
        /*11cc*/ 	.word	0x000000b0
        /*11d0*/ 	.short	0x010a
        /*11d2*/ 	.byte	0x3f
	.zero		1


	//   ....[79]....
        /*11d4*/ 	.word	0x00011290
        /*11d8*/ 	.word	0x00000007
        /*11dc*/ 	.word	0x00000000
        /*11e0*/ 	.short	0x010a
        /*11e2*/ 	.byte	0x3f
	.zero		1


	//   ....[80]....
        /*11e4*/ 	.word	0x000112e0
        /*11e8*/ 	.word	0x00000009
        /*11ec*/ 	.word	0x00000000
        /*11f0*/ 	.short	0x010a
        /*11f2*/ 	.byte	0x3f
	.zero		1


	//   ....[81]....
        /*11f4*/ 	.word	0x00011330
        /*11f8*/ 	.word	0x00000006
        /*11fc*/ 	.word	0x00000000
        /*1200*/ 	.short	0x010a
        /*1202*/ 	.byte	0x3f
	.zero		1


	//   ....[82]....
        /*1204*/ 	.word	0x00011380
        /*1208*/ 	.word	0x00000009
        /*120c*/ 	.word	0x00000000
        /*1210*/ 	.short	0x010a
        /*1212*/ 	.byte	0x3f
	.zero		1


	//   ....[83]....
        /*1214*/ 	.word	0x000113d0
        /*1218*/ 	.word	0x00000006
        /*121c*/ 	.word	0x00000000
        /*1220*/ 	.short	0x010a
        /*1222*/ 	.byte	0x3f
	.zero		1


	//   ....[84]....
        /*1224*/ 	.word	0x00011420
        /*1228*/ 	.word	0x00000009
        /*122c*/ 	.word	0x00000000
        /*1230*/ 	.short	0x010a
        /*1232*/ 	.byte	0x3f
	.zero		1


	//   ....[85]....
        /*1234*/ 	.word	0x00011470
        /*1238*/ 	.word	0x00000006
        /*123c*/ 	.word	0x00000000
        /*1240*/ 	.short	0x010a
        /*1242*/ 	.byte	0x3f
	.zero		1


	//   ....[86]....
        /*1244*/ 	.word	0x000114c0
        /*1248*/ 	.word	0x00000009
        /*124c*/ 	.word	0x00000000
        /*1250*/ 	.short	0x010a
        /*1252*/ 	.byte	0x3f
	.zero		1


	//   ....[87]....
        /*1254*/ 	.word	0x00011510
        /*1258*/ 	.word	0x00000006
        /*125c*/ 	.word	0x00000000
        /*1260*/ 	.short	0x010a
        /*1262*/ 	.byte	0x3f
	.zero		1


	//   ....[88]....
        /*1264*/ 	.word	0x00011560
        /*1268*/ 	.word	0x00000009
        /*126c*/ 	.word	0x00000000
        /*1270*/ 	.short	0x010a
        /*1272*/ 	.byte	0x3f
	.zero		1


	//   ....[89]....
        /*1274*/ 	.word	0x000115b0
        /*1278*/ 	.word	0x00000006
        /*127c*/ 	.word	0x00000000
        /*1280*/ 	.short	0x010a
        /*1282*/ 	.byte	0x3f
	.zero		1


	//   ....[90]....
        /*1284*/ 	.word	0x00011600
        /*1288*/ 	.word	0x00000009
        /*128c*/ 	.word	0x00000000
        /*1290*/ 	.short	0x010a
        /*1292*/ 	.byte	0x3f
	.zero		1


	//   ....[91]....
        /*1294*/ 	.word	0x00011650
        /*1298*/ 	.word	0x00000006
        /*129c*/ 	.word	0x00000000
        /*12a0*/ 	.short	0x010a
        /*12a2*/ 	.byte	0x3f
	.zero		1


	//   ....[92]....
        /*12a4*/ 	.word	0x000116a0
        /*12a8*/ 	.word	0x00000009
        /*12ac*/ 	.word	0x00000000
        /*12b0*/ 	.short	0x010a
        /*12b2*/ 	.byte	0x3f
	.zero		1


	//   ....[93]....
        /*12b4*/ 	.word	0x000116f0
        /*12b8*/ 	.word	0x00000006
        /*12bc*/ 	.word	0x00000000
        /*12c0*/ 	.short	0x010a
        /*12c2*/ 	.byte	0x3f
	.zero		1


	//   ....[94]....
        /*12c4*/ 	.word	0x00011740
        /*12c8*/ 	.word	0x00000009
        /*12cc*/ 	.word	0x00000000
        /*12d0*/ 	.short	0x010a
        /*12d2*/ 	.byte	0x3f
	.zero		1


	//   ....[95]....
        /*12d4*/ 	.word	0x00011790
        /*12d8*/ 	.word	0x00000006
        /*12dc*/ 	.word	0x00000000
        /*12e0*/ 	.short	0x010a
        /*12e2*/ 	.byte	0x3f
	.zero		1


	//   ....[96]....
        /*12e4*/ 	.word	0x000117e0
        /*12e8*/ 	.word	0x00000009
        /*12ec*/ 	.word	0x00000000
        /*12f0*/ 	.short	0x010a
        /*12f2*/ 	.byte	0x3f
	.zero		1


	//   ....[97]....
        /*12f4*/ 	.word	0x00011830
        /*12f8*/ 	.word	0x00000006
        /*12fc*/ 	.word	0x00000000
        /*1300*/ 	.short	0x010a
        /*1302*/ 	.byte	0x3f
	.zero		1


	//   ....[98]....
        /*1304*/ 	.word	0x00011880
        /*1308*/ 	.word	0x00000009
        /*130c*/ 	.word	0x00000000
        /*1310*/ 	.short	0x010a
        /*1312*/ 	.byte	0x3f
	.zero		1


	//   ....[99]....
        /*1314*/ 	.word	0x000118d0
        /*1318*/ 	.word	0x00000006
        /*131c*/ 	.word	0x00000000
        /*1320*/ 	.short	0x010a
        /*1322*/ 	.byte	0x3f
	.zero		1


	//----- nvinfo : EIATTR_NUM_MBARRIERS
	.align		4
.L_30:
        /*1324*/ 	.byte	0x03, 0x38
        /*1326*/ 	.short	0x002e


	//----- nvinfo : EIATTR_EXIT_INSTR_OFFSETS
	.align		4
        /*1328*/ 	.byte	0x04, 0x1c
        /*132a*/ 	.short	(.L_32 - .L_31)


	//   ....[0]....
.L_31:
        /*132c*/ 	.word	0x00000c40


	//   ....[1]....
        /*1330*/ 	.word	0x000014d0


	//   ....[2]....
        /*1334*/ 	.word	0x0000efd0


	//   ....[3]....
        /*1338*/ 	.word	0x0000f560


	//   ....[4]....
        /*133c*/ 	.word	0x00011050


	//----- nvinfo : EIATTR_MAX_THREADS
	.align		4
.L_32:
        /*1340*/ 	.byte	0x04, 0x05
        /*1342*/ 	.short	(.L_34 - .L_33)
.L_33:
        /*1344*/ 	.word	0x00000180
        /*1348*/ 	.word	0x00000001
        /*134c*/ 	.word	0x00000001


	//----- nvinfo : EIATTR_CRS_STACK_SIZE
	.align		4
.L_34:
        /*1350*/ 	.byte	0x04, 0x1e
        /*1352*/ 	.short	(.L_36 - .L_35)
.L_35:
        /*1354*/ 	.word	0x00000000


	//----- nvinfo : EIATTR_CBANK_PARAM_SIZE
	.align		4
.L_36:
        /*1358*/ 	.byte	0x03, 0x19
        /*135a*/ 	.short	0x0470


	//----- nvinfo : EIATTR_PARAM_CBANK
	.align		4
        /*135c*/ 	.byte	0x04, 0x0a
        /*135e*/ 	.short	(.L_38 - .L_37)
	.align		4
.L_37:
        /*1360*/ 	.word	index@(.nv.constant0._ZN7cutlass13device_kernelINS_4gemm6kernel13GemmUniversalIN4cute5tupleIJiiiiEEENS1_10collective13CollectiveMmaINS1_37MainloopSm90TmaGmmaWarpSpecializedFP8ILi22ENS5_IJNS4_1CILi2EEENSA_ILi1EEESC_EEENS1_35KernelTmaWarpSpecializedCooperativeEEENS5_IJNSA_ILi192EEENSA_ILi128EEENSA_ILi32EEEEEENS_12float_e4m3_tENS5_IJlSC_lEEESK_SL_NS4_8TiledMMAINS4_8MMA_AtomIJNS4_4SM904GMMA31MMA_64x128x32_F32E4M3E4M3_SS_TNILNSP_7ScaleInE1ELSR_1EEEEEENS4_6LayoutISD_NS5_IJSC_NSA_ILi0EEESV_EEEEENS5_IJNS4_10UnderscoreESY_SY_EEEEENS4_13SM90_TMA_LOADENS4_14ComposedLayoutINS4_7SwizzleILi1ELi4ELi3EEENS4_18smem_ptr_flag_bitsILi8EEENSU_INS5_IJNSA_ILi8EEESI_EEENS5_IJSI_SC_EEEEEEEvNS4_8identityENS4_23SM90_TMA_LOAD_MULTICASTES1B_vS1C_EENS_8epilogue10collective6detail29Sm90TmaWarpSpecializedAdapterINS1G_15DefaultEpilogueISK_SL_SL_NS1F_6thread17LinearCombinationISK_Li1EffLNS1K_9ScaleType4KindE0ELNS_15FloatRoundStyleE2ESK_EENS1_15EpilogueDefaultEEEEEvvEEEEvNT_6ParamsE)
        /*1364*/ 	.short	0x0210
        /*1366*/ 	.short	0x0470


	//----- nvinfo : EIATTR_SW_WAR
	.align		4
.L_38:
        /*1368*/ 	.byte	0x04, 0x36
        /*136a*/ 	.short	(.L_40 - .L_39)
.L_39:
        /*136c*/ 	.word	0x00000008
.L_40:


//--------------------- .nv.callgraph             --------------------------
	.section	.nv.callgraph,"",@"SHT_CUDA_CALLGRAPH"
	.align	4
	.sectionentsize	8
	.align		4
        /*0000*/ 	.word	0x00000000
	.align		4
        /*0004*/ 	.word	0xffffffff
	.align		4
        /*0008*/ 	.word	0x00000000
	.align		4
        /*000c*/ 	.word	0xfffffffe
	.align		4
        /*0010*/ 	.word	0x00000000
	.align		4
        /*0014*/ 	.word	0xfffffffd
	.align		4
        /*0018*/ 	.word	0x00000000
	.align		4
        /*001c*/ 	.word	0xfffffffc


//--------------------- .nv.constant4             --------------------------
	.section	.nv.constant4,"a",@progbits
	.align	8
	.align		8
.nv.constant4:
        /*0000*/ 	.dword	_ZN40_INTERNAL_5f03d823_4_k_cu_7db345ff_114724cuda3std3__45__cpo5beginE
	.align		8
        /*0008*/ 	.dword	_ZN40_INTERNAL_5f03d823_4_k_cu_7db345ff_114724cuda3std3__45__cpo3endE
	.align		8
        /*0010*/ 	.dword	_ZN40_INTERNAL_5f03d823_4_k_cu_7db345ff_114724cuda3std3__45__cpo6cbeginE
	.align		8
        /*0018*/ 	.dword	_ZN40_INTERNAL_5f03d823_4_k_cu_7db345ff_114724cuda3std3__45__cpo4cendE
	.align		8
        /*0020*/ 	.dword	_ZN40_INTERNAL_5f03d823_4_k_cu_7db345ff_114724cuda3std3__442_GLOBAL__N__5f03d823_4_k_cu_7db345ff_114726ignoreE
	.align		8
        /*0028*/ 	.dword	_ZN40_INTERNAL_5f03d823_4_k_cu_7db345ff_114724cuda3std3__419piecewise_constructE
	.align		8
        /*0030*/ 	.dword	_ZN40_INTERNAL_5f03d823_4_k_cu_7db345ff_114724cuda3std3__48in_placeE
	.align		8
        /*0038*/ 	.dword	_ZN40_INTERNAL_5f03d823_4_k_cu_7db345ff_114724cuda3std6ranges3__45__cpo4swapE
	.align		8
        /*0040*/ 	.dword	_ZN40_INTERNAL_5f03d823_4_k_cu_7db345ff_114724cuda3std6ranges3__45__cpo9iter_moveE
	.align		8
        /*0048*/ 	.dword	_ZN40_INTERNAL_5f03d823_4_k_cu_7db345ff_114724cute7productE
	.align		8
        /*0050*/ 	.dword	_ZN40_INTERNAL_5f03d823_4_k_cu_7db345ff_114724cute1_E


//--------------------- .text._ZN7cutlass13device_kernelINS_4gemm6kernel13GemmUniversalIN4cute5tupleIJiiiiEEENS1_10collective13CollectiveMmaINS1_37MainloopSm90TmaGmmaWarpSpecializedFP8ILi22ENS5_IJNS4_1CILi2EEENSA_ILi1EEESC_EEENS1_35KernelTmaWarpSpecializedCooperativeEEENS5_IJNSA_ILi192EEENSA_ILi128EEENSA_ILi32EEEEEENS_12float_e4m3_tENS5_IJlSC_lEEESK_SL_NS4_8TiledMMAINS4_8MMA_AtomIJNS4_4SM904GMMA31MMA_64x128x32_F32E4M3E4M3_SS_TNILNSP_7ScaleInE1ELSR_1EEEEEENS4_6LayoutISD_NS5_IJSC_NSA_ILi0EEESV_EEEEENS5_IJNS4_10UnderscoreESY_SY_EEEEENS4_13SM90_TMA_LOADENS4_14ComposedLayoutINS4_7SwizzleILi1ELi4ELi3EEENS4_18smem_ptr_flag_bitsILi8EEENSU_INS5_IJNSA_ILi8EEESI_EEENS5_IJSI_SC_EEEEEEEvNS4_8identityENS4_23SM90_TMA_LOAD_MULTICASTES1B_vS1C_EENS_8epilogue10collective6detail29Sm90TmaWarpSpecializedAdapterINS1G_15DefaultEpilogueISK_SL_SL_NS1F_6thread17LinearCombinationISK_Li1EffLNS1K_9ScaleType4KindE0ELNS_15FloatRoundStyleE2ESK_EENS1_15EpilogueDefaultEEEEEvvEEEEvNT_6ParamsE --------------------------
	.section	.text._ZN7cutlass13device_kernelINS_4gemm6kernel13GemmUniversalIN4cute5tupleIJiiiiEEENS1_10collective13CollectiveMmaINS1_37MainloopSm90TmaGmmaWarpSpecializedFP8ILi22ENS5_IJNS4_1CILi2EEENSA_ILi1EEESC_EEENS1_35KernelTmaWarpSpecializedCooperativeEEENS5_IJNSA_ILi192EEENSA_ILi128EEENSA_ILi32EEEEEENS_12float_e4m3_tENS5_IJlSC_lEEESK_SL_NS4_8TiledMMAINS4_8MMA_AtomIJNS4_4SM904GMMA31MMA_64x128x32_F32E4M3E4M3_SS_TNILNSP_7ScaleInE1ELSR_1EEEEEENS4_6LayoutISD_NS5_IJSC_NSA_ILi0EEESV_EEEEENS5_IJNS4_10UnderscoreESY_SY_EEEEENS4_13SM90_TMA_LOADENS4_14ComposedLayoutINS4_7SwizzleILi1ELi4ELi3EEENS4_18smem_ptr_flag_bitsILi8EEENSU_INS5_IJNSA_ILi8EEESI_EEENS5_IJSI_SC_EEEEEEEvNS4_8identityENS4_23SM90_TMA_LOAD_MULTICASTES1B_vS1C_EENS_8epilogue10collective6detail29Sm90TmaWarpSpecializedAdapterINS1G_15DefaultEpilogueISK_SL_SL_NS1F_6thread17LinearCombinationISK_Li1EffLNS1K_9ScaleType4KindE0ELNS_15FloatRoundStyleE2ESK_EENS1_15EpilogueDefaultEEEEEvvEEEEvNT_6ParamsE,"ax",@progbits
	.align	128
.text._ZN7cutlass13device_kernelINS_4gemm6kernel13GemmUniversalIN4cute5tupleIJiiiiEEENS1_10collective13CollectiveMmaINS1_37MainloopSm90TmaGmmaWarpSpecializedFP8ILi22ENS5_IJNS4_1CILi2EEENSA_ILi1EEESC_EEENS1_35KernelTmaWarpSpecializedCooperativeEEENS5_IJNSA_ILi192EEENSA_ILi128EEENSA_ILi32EEEEEENS_12float_e4m3_tENS5_IJlSC_lEEESK_SL_NS4_8TiledMMAINS4_8MMA_AtomIJNS4_4SM904GMMA31MMA_64x128x32_F32E4M3E4M3_SS_TNILNSP_7ScaleInE1ELSR_1EEEEEENS4_6LayoutISD_NS5_IJSC_NSA_ILi0EEESV_EEEEENS5_IJNS4_10UnderscoreESY_SY_EEEEENS4_13SM90_TMA_LOADENS4_14ComposedLayoutINS4_7SwizzleILi1ELi4ELi3EEENS4_18smem_ptr_flag_bitsILi8EEENSU_INS5_IJNSA_ILi8EEESI_EEENS5_IJSI_SC_EEEEEEEvNS4_8identityENS4_23SM90_TMA_LOAD_MULTICASTES1B_vS1C_EENS_8epilogue10collective6detail29Sm90TmaWarpSpecializedAdapterINS1G_15DefaultEpilogueISK_SL_SL_NS1F_6thread17LinearCombinationISK_Li1EffLNS1K_9ScaleType4KindE0ELNS_15FloatRoundStyleE2ESK_EENS1_15EpilogueDefaultEEEEEvvEEEEvNT_6ParamsE:
        .type           _ZN7cutlass13device_kernelINS_4gemm6kernel13GemmUniversalIN4cute5tupleIJiiiiEEENS1_10collective13CollectiveMmaINS1_37MainloopSm90TmaGmmaWarpSpecializedFP8ILi22ENS5_IJNS4_1CILi2EEENSA_ILi1EEESC_EEENS1_35KernelTmaWarpSpecializedCooperativeEEENS5_IJNSA_ILi192EEENSA_ILi128EEENSA_ILi32EEEEEENS_12float_e4m3_tENS5_IJlSC_lEEESK_SL_NS4_8TiledMMAINS4_8MMA_AtomIJNS4_4SM904GMMA31MMA_64x128x32_F32E4M3E4M3_SS_TNILNSP_7ScaleInE1ELSR_1EEEEEENS4_6LayoutISD_NS5_IJSC_NSA_ILi0EEESV_EEEEENS5_IJNS4_10UnderscoreESY_SY_EEEEENS4_13SM90_TMA_LOADENS4_14ComposedLayoutINS4_7SwizzleILi1ELi4ELi3EEENS4_18smem_ptr_flag_bitsILi8EEENSU_INS5_IJNSA_ILi8EEESI_EEENS5_IJSI_SC_EEEEEEEvNS4_8identityENS4_23SM90_TMA_LOAD_MULTICASTES1B_vS1C_EENS_8epilogue10collective6detail29Sm90TmaWarpSpecializedAdapterINS1G_15DefaultEpilogueISK_SL_SL_NS1F_6thread17LinearCombinationISK_Li1EffLNS1K_9ScaleType4KindE0ELNS_15FloatRoundStyleE2ESK_EENS1_15EpilogueDefaultEEEEEvvEEEEvNT_6ParamsE,@function
        .size           _ZN7cutlass13device_kernelINS_4gemm6kernel13GemmUniversalIN4cute5tupleIJiiiiEEENS1_10collective13CollectiveMmaINS1_37MainloopSm90TmaGmmaWarpSpecializedFP8ILi22ENS5_IJNS4_1CILi2EEENSA_ILi1EEESC_EEENS1_35KernelTmaWarpSpecializedCooperativeEEENS5_IJNSA_ILi192EEENSA_ILi128EEENSA_ILi32EEEEEENS_12float_e4m3_tENS5_IJlSC_lEEESK_SL_NS4_8TiledMMAINS4_8MMA_AtomIJNS4_4SM904GMMA31MMA_64x128x32_F32E4M3E4M3_SS_TNILNSP_7ScaleInE1ELSR_1EEEEEENS4_6LayoutISD_NS5_IJSC_NSA_ILi0EEESV_EEEEENS5_IJNS4_10UnderscoreESY_SY_EEEEENS4_13SM90_TMA_LOADENS4_14ComposedLayoutINS4_7SwizzleILi1ELi4ELi3EEENS4_18smem_ptr_flag_bitsILi8EEENSU_INS5_IJNSA_ILi8EEESI_EEENS5_IJSI_SC_EEEEEEEvNS4_8identityENS4_23SM90_TMA_LOAD_MULTICASTES1B_vS1C_EENS_8epilogue10collective6detail29Sm90TmaWarpSpecializedAdapterINS1G_15DefaultEpilogueISK_SL_SL_NS1F_6thread17LinearCombinationISK_Li1EffLNS1K_9ScaleType4KindE0ELNS_15FloatRoundStyleE2ESK_EENS1_15EpilogueDefaultEEEEEvvEEEEvNT_6ParamsE,(.L_x_371 - _ZN7cutlass13device_kernelINS_4gemm6kernel13GemmUniversalIN4cute5tupleIJiiiiEEENS1_10collective13CollectiveMmaINS1_37MainloopSm90TmaGmmaWarpSpecializedFP8ILi22ENS5_IJNS4_1CILi2EEENSA_ILi1EEESC_EEENS1_35KernelTmaWarpSpecializedCooperativeEEENS5_IJNSA_ILi192EEENSA_ILi128EEENSA_ILi32EEEEEENS_12float_e4m3_tENS5_IJlSC_lEEESK_SL_NS4_8TiledMMAINS4_8MMA_AtomIJNS4_4SM904GMMA31MMA_64x128x32_F32E4M3E4M3_SS_TNILNSP_7ScaleInE1ELSR_1EEEEEENS4_6LayoutISD_NS5_IJSC_NSA_ILi0EEESV_EEEEENS5_IJNS4_10UnderscoreESY_SY_EEEEENS4_13SM90_TMA_LOADENS4_14ComposedLayoutINS4_7SwizzleILi1ELi4ELi3EEENS4_18smem_ptr_flag_bitsILi8EEENSU_INS5_IJNSA_ILi8EEESI_EEENS5_IJSI_SC_EEEEEEEvNS4_8identityENS4_23SM90_TMA_LOAD_MULTICASTES1B_vS1C_EENS_8epilogue10collective6detail29Sm90TmaWarpSpecializedAdapterINS1G_15DefaultEpilogueISK_SL_SL_NS1F_6thread17LinearCombinationISK_Li1EffLNS1K_9ScaleType4KindE0ELNS_15FloatRoundStyleE2ESK_EENS1_15EpilogueDefaultEEEEEvvEEEEvNT_6ParamsE)
        .other          _ZN7cutlass13device_kernelINS_4gemm6kernel13GemmUniversalIN4cute5tupleIJiiiiEEENS1_10collective13CollectiveMmaINS1_37MainloopSm90TmaGmmaWarpSpecializedFP8ILi22ENS5_IJNS4_1CILi2EEENSA_ILi1EEESC_EEENS1_35KernelTmaWarpSpecializedCooperativeEEENS5_IJNSA_ILi192EEENSA_ILi128EEENSA_ILi32EEEEEENS_12float_e4m3_tENS5_IJlSC_lEEESK_SL_NS4_8TiledMMAINS4_8MMA_AtomIJNS4_4SM904GMMA31MMA_64x128x32_F32E4M3E4M3_SS_TNILNSP_7ScaleInE1ELSR_1EEEEEENS4_6LayoutISD_NS5_IJSC_NSA_ILi0EEESV_EEEEENS5_IJNS4_10UnderscoreESY_SY_EEEEENS4_13SM90_TMA_LOADENS4_14ComposedLayoutINS4_7SwizzleILi1ELi4ELi3EEENS4_18smem_ptr_flag_bitsILi8EEENSU_INS5_IJNSA_ILi8EEESI_EEENS5_IJSI_SC_EEEEEEEvNS4_8identityENS4_23SM90_TMA_LOAD_MULTICASTES1B_vS1C_EENS_8epilogue10collective6detail29Sm90TmaWarpSpecializedAdapterINS1G_15DefaultEpilogueISK_SL_SL_NS1F_6thread17LinearCombinationISK_Li1EffLNS1K_9ScaleType4KindE0ELNS_15FloatRoundStyleE2ESK_EENS1_15EpilogueDefaultEEEEEvvEEEEvNT_6ParamsE,@"STO_CUDA_ENTRY STV_DEFAULT"
_ZN7cutlass13device_kernelINS_4gemm6kernel13GemmUniversalIN4cute5tupleIJiiiiEEENS1_10collective13CollectiveMmaINS1_37MainloopSm90TmaGmmaWarpSpecializedFP8ILi22ENS5_IJNS4_1CILi2EEENSA_ILi1EEESC_EEENS1_35KernelTmaWarpSpecializedCooperativeEEENS5_IJNSA_ILi192EEENSA_ILi128EEENSA_ILi32EEEEEENS_12float_e4m3_tENS5_IJlSC_lEEESK_SL_NS4_8TiledMMAINS4_8MMA_AtomIJNS4_4SM904GMMA31MMA_64x128x32_F32E4M3E4M3_SS_TNILNSP_7ScaleInE1ELSR_1EEEEEENS4_6LayoutISD_NS5_IJSC_NSA_ILi0EEESV_EEEEENS5_IJNS4_10UnderscoreESY_SY_EEEEENS4_13SM90_TMA_LOADENS4_14ComposedLayoutINS4_7SwizzleILi1ELi4ELi3EEENS4_18smem_ptr_flag_bitsILi8EEENSU_INS5_IJNSA_ILi8EEESI_EEENS5_IJSI_SC_EEEEEEEvNS4_8identityENS4_23SM90_TMA_LOAD_MULTICASTES1B_vS1C_EENS_8epilogue10collective6detail29Sm90TmaWarpSpecializedAdapterINS1G_15DefaultEpilogueISK_SL_SL_NS1F_6thread17LinearCombinationISK_Li1EffLNS1K_9ScaleType4KindE0ELNS_15FloatRoundStyleE2ESK_EENS1_15EpilogueDefaultEEEEEvvEEEEvNT_6ParamsE:
[----:B------:R-:W0:Y:S02]  /*0000*/  LDC R1, c[0x0][0x28] ;  /* 0x00000a00ff017b82 */ /* 0x000e240000000800 */
[----:B0-----:R-:W-:Y:S01]  /*0010*/  VIADD R1, R1, 0xfffffef8 ;  /* 0xfffffef801017836 */ /* 0x001fe20000000000 */
[----:B------:R-:W0:Y:S01]  /*0020*/  S2R R4, SR_TID.X ;  /* 0x0000000000047919 */ /* 0x000e220000002100 */
[----:B------:R-:W-:Y:S01]  /*0030*/  ELECT P0, URZ, PT ;  /* 0x00000000003f782f */ /* 0x000fe20003800000 */
[----:B------:R-:W-:Y:S01]  /*0040*/  BSSY B0, `(.L_x_0) ;  /* 0x0000015000007945 */ /* 0x000fe20003800000 */
[--C-:B0-----:R-:W-:Y:S02]  /*0050*/  SHF.R.U32.HI R0, RZ, 0x5, R4.reuse ;  /* 0x00000005ff007819 */ /* 0x101fe40000011604 */
[----:B------:R-:W-:-:S03]  /*0060*/  SHF.R.U32.HI R2, RZ, 0x7, R4 ;  /* 0x00000007ff027819 */ /* 0x000fc60000011604 */
[----:B------:R-:W0:Y:S04]  /*0070*/  SHFL.IDX PT, R3, R0, RZ, 0x1f ;  /* 0x00001fff00037589 */ /* 0x000e2800000e0000 */
[----:B------:R-:W1:Y:S01]  /*0080*/  SHFL.IDX PT, R2, R2, RZ, 0x1f ;  /* 0x00001fff02027589 */ /* 0x000e6200000e0000 */
[----:B0-----:R-:W-:Y:S02]  /*0090*/  R2UR UR4, R3 ;  /* 0x00000000030472ca */ /* 0x001fe400000e0000 */
[----:B-1----:R-:W-:-:S11]  /*00a0*/  R2UR UR6, R2 ;  /* 0x00000000020672ca */ /* 0x002fd600000e0000 */
[----:B------:R-:W-:Y:S02]  /*00b0*/  USHF.R.S32.HI UR5, URZ, 0x1f, UR4 ;  /* 0x0000001f3f057899 */ /* 0x000fe40008011404 */
[----:B------:R-:W-:Y:S02]  /*00c0*/  ISETP.NE.OR P0, PT, RZ, UR4, !P0 ;  /* 0x00000004ff007c0c */ /* 0x000fe4000c705670 */
[----:B------:R-:W-:-:S04]  /*00d0*/  ULEA.HI UR5, UR5, UR4, URZ, 0x2 ;  /* 0x0000000405057291 */ /* 0x000fc8000f8f103f */
[----:B------:R-:W-:-:S04]  /*00e0*/  ULOP3.LUT UR5, UR5, 0xfffffffc, URZ, 0xc0, !UPT ;  /* 0xfffffffc05057892 */ /* 0x000fc8000f8ec03f */
[----:B------:R-:W-:-:S03]  /*00f0*/  UIADD3 UR8, UR4, -UR5, URZ ;  /* 0x8000000504087290 */ /* 0x000fc6000fffe03f */
[----:B------:R-:W-:Y:S09]  /*0100*/  @P0 BRA `(.L_x_1) ;  /* 0x0000000000200947 */ /* 0x000ff20003800000 */
[----:B------:R-:W-:Y:S02]  /*0110*/  ULDC.64 UR4, c[0x0][0x198] ;  /* 0x0000660000047ab9 */ /* 0x000fe40000000a00 */
[----:B------:R-:W-:Y:S02]  /*0120*/  UIADD3 UR10, UP0, UR4, 0xf0, URZ ;  /* 0x000000f0040a7890 */ /* 0x000fe4000ff1e03f */
[----:B------:R-:W-:Y:S02]  /*0130*/  UIADD3 UR4, UP1, UR4, 0x1f0, URZ ;  /* 0x000001f004047890 */ /* 0x000fe4000ff3e03f */
[----:B------:R-:W-:Y:S02]  /*0140*/  UIADD3.X UR11, URZ, UR5, URZ, UP0, !UPT ;  /* 0x000000053f0b7290 */ /* 0x000fe400087fe43f */
[----:B------:R-:W-:-:S07]  /*0150*/  UIADD3.X UR5, URZ, UR5, URZ, UP1, !UPT ;  /* 0x000000053f057290 */ /* 0x000fce0008ffe43f */
[----:B------:R0:W-:Y:S02]  /*0160*/  UTMACCTL.PF [UR10] ;  /* 0x000000000a0079b9 */ /* 0x0001e40008040000 */
[----:B------:R0:W-:Y:S02]  /*0170*/  UTMACCTL.PF [UR4] ;  /* 0x00000000040079b9 */ /* 0x0001e40008040000 */
[----:B0-----:R-:W-:Y:S01]  /*0180*/  NOP ;  /* 0x0000000000007918 */ /* 0x001fe20000000000 */
.L_x_1:
[----:B------:R-:W-:Y:S05]  /*0190*/  BSYNC B0 ;  /* 0x0000000000007941 */ /* 0x000fea0003800000 */
.L_x_0:
[----:B------:R-:W0:Y:S01]  /*01a0*/  SHFL.IDX PT, R3, R0, RZ, 0x1f ;  /* 0x00001fff00037589 */ /* 0x000e2200000e0000 */
[----:B------:R-:W-:Y:S01]  /*01b0*/  UISETP.NE.AND UP0, UPT, UR8, 0x3, UPT ;  /* 0x000000030800788c */ /* 0x000fe2000bf05270 */
[----:B------:R-:W-:Y:S01]  /*01c0*/  ISETP.NE.AND P1, PT, RZ, UR6, PT ;  /* 0x00000006ff007c0c */ /* 0x000fe2000bf25270 */
[----:B------:R-:W-:Y:S02]  /*01d0*/  UIADD3 UR10, UR6, -0x1, URZ ;  /* 0xffffffff060a7890 */ /* 0x000fe4000fffe03f */
[----:B------:R-:W-:Y:S02]  /*01e0*/  UISETP.EQ.OR UP0, UPT, UR8, URZ, !UP0 ;  /* 0x0000003f0800728c */ /* 0x000fe4000c702670 */
[----:B------:R-:W-:Y:S02]  /*01f0*/  UISETP.GE.U32.AND UP1, UPT, UR10, 0x2, UPT ;  /* 0x000000020a00788c */ /* 0x000fe4000bf26070 */
[----:B------:R-:W-:-:S04]  /*0200*/  UISETP.EQ.AND UP0, UPT, UR6, URZ, UP0 ;  /* 0x0000003f0600728c */ /* 0x000fc80008702270 */
[----:B------:R-:W-:-:S04]  /*0210*/  USEL UR13, URZ, 0x1, !UP0 ;  /* 0x000000013f0d7887 */ /* 0x000fc8000c000000 */
[----:B------:R-:W-:Y:S01]  /*0220*/  USEL UR13, UR13, 0x2, UP1 ;  /* 0x000000020d0d7887 */ /* 0x000fe20008800000 */
[----:B0-----:R-:W-:-:S13]  /*0230*/  ISETP.NE.AND P0, PT, R3, RZ, PT ;  /* 0x000000ff0300720c */ /* 0x001fda0003f05270 */
[----:B------:R-:W-:Y:S05]  /*0240*/  @P0 BRA `(.L_x_2) ;  /* 0x0000000000f40947 */ /* 0x000fea0003800000 */
[----:B------:R-:W-:Y:S01]  /*0250*/  ELECT P0, URZ, PT ;  /* 0x00000000003f782f */ /* 0x000fe20003800000 */
[----:B------:R-:W-:-:S12]  /*0260*/  BSSY B0, `(.L_x_2) ;  /* 0x000003b000007945 */ /* 0x000fd80003800000 */
[----:B------:R-:W-:Y:S05]  /*0270*/  @!P0 BRA `(.L_x_3) ;  /* 0x0000000000e48947 */ /* 0x000fea0003800000 */
[----:B------:R-:W0:Y:S01]  /*0280*/  S2UR UR9, SR_CgaCtaId ;  /* 0x00000000000979c3 */ /* 0x000e220000008800 */
[----:B------:R-:W-:Y:S01]  /*0290*/  UMOV UR4, 0x400 ;  /* 0x0000040000047882 */ /* 0x000fe20000000000 */
[----:B------:R-:W-:Y:S01]  /*02a0*/  UMOV UR5, 0x1 ;  /* 0x0000000100057882 */ /* 0x000fe20000000000 */
[----:B------:R-:W-:Y:S02]  /*02b0*/  UMOV UR6, 0x4 ;  /* 0x0000000400067882 */ /* 0x000fe40000000000 */
[----:B------:R-:W-:-:S04]  /*02c0*/  UIADD3 UR6, -UR6, 0x100000, URZ ;  /* 0x0010000006067890 */ /* 0x000fc8000fffe13f */
[----:B------:R-:W-:Y:S02]  /*02d0*/  USHF.L.U32 UR7, UR6, 0xb, URZ ;  /* 0x0000000b06077899 */ /* 0x000fe4000800063f */
[----:B------:R-:W-:Y:S02]  /*02e0*/  USHF.L.U32 UR6, UR6, 0x1, URZ ;  /* 0x0000000106067899 */ /* 0x000fe4000800063f */
[----:B0-----:R-:W-:Y:S02]  /*02f0*/  ULEA UR9, UR9, UR4, 0x18 ;  /* 0x0000000409097291 */ /* 0x001fe4000f8ec03f */
[----:B------:R-:W-:-:S04]  /*0300*/  UIADD3 UR4, -UR5, 0x100000, URZ ;  /* 0x0010000005047890 */ /* 0x000fc8000fffe13f */
[----:B------:R-:W-:Y:S02]  /*0310*/  USHF.L.U32 UR5, UR4, 0xb, URZ ;  /* 0x0000000b04057899 */ /* 0x000fe4000800063f */
[----:B------:R-:W-:Y:S01]  /*0320*/  USHF.L.U32 UR4, UR4, 0x1, URZ ;  /* 0x0000000104047899 */ /* 0x000fe2000800063f */
[----:B------:R-:W0:Y:S11]  /*0330*/  FENCE.VIEW.ASYNC.S ;  /* 0x00000000000073c6 */ /* 0x000e360000000000 */
[----:B0-----:R0:W1:Y:S01]  /*0340*/  SYNCS.EXCH.64 URZ, [UR9], UR4 ;  /* 0x00000004093f75b2 */ /* 0x0010620008000100 */
[----:B------:R0:W2:Y:S01]  /*0350*/  SYNCS.EXCH.64 URZ, [UR9+0xb0], UR6 ;  /* 0x0000b006093f75b2 */ /* 0x0000a20008000100 */
[----:B------:R0:W3:Y:S01]  /*0360*/  SYNCS.EXCH.64 URZ, [UR9+0x8], UR4 ;  /* 0x00000804093f75b2 */ /* 0x0000e20008000100 */
[----:B------:R0:W4:Y:S01]  /*0370*/  SYNCS.EXCH.64 URZ, [UR9+0xb8], UR6 ;  /* 0x0000b806093f75b2 */ /* 0x0001220008000100 */
[----:B------:R0:W0:Y:S01]  /*0380*/  SYNCS.EXCH.64 URZ, [UR9+0x10], UR4 ;  /* 0x00001004093f75b2 */ /* 0x0000220008000100 */
        /* <DEDUP_REMOVED lines=39> */
[----:B-1234-:R-:W-:Y:S01]  /*0600*/  NOP ;  /* 0x0000000000007918 */ /* 0x01efe20000000000 */
.L_x_3:
[----:B0-----:R-:W-:Y:S05]  /*0610*/  BSYNC B0 ;  /* 0x0000000000007941 */ /* 0x001fea0003800000 */
.L_x_2:
[----:B------:R-:W-:Y:S01]  /*0620*/  SHF.R.S32.HI R2, RZ, 0x1f, R4 ;  /* 0x0000001fff027819 */ /* 0x000fe20000011404 */
[----:B------:R-:W0:Y:S01]  /*0630*/  SHFL.IDX PT, R0, R0, RZ, 0x1f ;  /* 0x00001fff00007589 */ /* 0x000e2200000e0000 */
[----:B------:R-:W1:Y:S01]  /*0640*/  S2UR UR9, SR_CTAID.X ;  /* 0x00000000000979c3 */ /* 0x000e620000002500 */
[----:B------:R-:W-:Y:S02]  /*0650*/  ELECT P0, URZ, PT ;  /* 0x00000000003f782f */ /* 0x000fe40003800000 */
[----:B------:R-:W-:Y:S01]  /*0660*/  LEA.HI R2, R2, R4, RZ, 0x7 ;  /* 0x0000000402027211 */ /* 0x000fe200078f38ff */
[----:B------:R-:W-:Y:S01]  /*0670*/  ULDC UR4, c[0x0][0x150] ;  /* 0x0000540000047ab9 */ /* 0x000fe20000000800 */
[----:B------:R-:W-:Y:S01]  /*0680*/  SHF.R.S32.HI R6, RZ, 0x1f, R3 ;  /* 0x0000001fff067819 */ /* 0x000fe20000011403 */
[----:B------:R-:W-:Y:S01]  /*0690*/  NOP ;  /* 0x0000000000007918 */ /* 0x000fe20000000000 */
[----:B------:R-:W-:Y:S01]  /*06a0*/  LOP3.LUT R2, R2, 0xffffff80, RZ, 0xc0, !PT ;  /* 0xffffff8002027812 */ /* 0x000fe200078ec0ff */
[----:B------:R-:W-:Y:S01]  /*06b0*/  NOP ;  /* 0x0000000000007918 */ /* 0x000fe20000000000 */
[----:B------:R-:W-:Y:S01]  /*06c0*/  LEA.HI R6, R6, R3, RZ, 0x2 ;  /* 0x0000000306067211 */ /* 0x000fe200078f10ff */
[----:B------:R-:W2:Y:S02]  /*06d0*/  LDC R8, c[0x0][0x144] ;  /* 0x00005100ff087b82 */ /* 0x000ea40000000800 */
[----:B------:R-:W-:Y:S01]  /*06e0*/  IMAD.IADD R4, R4, 0x1, -R2 ;  /* 0x0000000104047824 */ /* 0x000fe200078e0a02 */
[----:B------:R-:W-:Y:S01]  /*06f0*/  LOP3.LUT R6, R6, 0x3ffffffc, RZ, 0xc0, !PT ;  /* 0x3ffffffc06067812 */ /* 0x000fe200078ec0ff */
[----:B------:R-:W3:Y:S03]  /*0700*/  S2R R2, SR_CTAID.Y ;  /* 0x0000000000027919 */ /* 0x000ee60000002600 */
[----:B------:R-:W-:Y:S01]  /*0710*/  SHF.R.S32.HI R5, RZ, 0x1f, R4 ;  /* 0x0000001fff057819 */ /* 0x000fe20000011404 */
[----:B------:R-:W-:Y:S01]  /*0720*/  IMAD.IADD R6, R3, 0x1, -R6 ;  /* 0x0000000103067824 */ /* 0x000fe200078e0a06 */
[----:B------:R-:W4:Y:S02]  /*0730*/  LDC R11, c[0x0][0x148] ;  /* 0x00005200ff0b7b82 */ /* 0x000f240000000800 */
[----:B------:R-:W-:-:S02]  /*0740*/  LEA.HI R5, R5, R4, RZ, 0x3 ;  /* 0x0000000405057211 */ /* 0x000fc400078f18ff */
[----:B0-----:R-:W-:Y:S02]  /*0750*/  ISETP.NE.OR P0, PT, R0, RZ, !P0 ;  /* 0x000000ff0000720c */ /* 0x001fe40004705670 */
[--C-:B------:R-:W-:Y:S02]  /*0760*/  SHF.R.S32.HI R0, RZ, 0x3, R5.reuse ;  /* 0x00000003ff007819 */ /* 0x100fe40000011405 */
[----:B------:R-:W-:Y:S02]  /*0770*/  SHF.R.S32.HI R5, RZ, 0x1f, R5 ;  /* 0x0000001fff057819 */ /* 0x000fe40000011405 */
[----:B-1----:R-:W-:Y:S02]  /*0780*/  I2FP.F32.U32 R7, UR9 ;  /* 0x0000000900077c45 */ /* 0x002fe40008201000 */
[----:B------:R-:W-:-:S03]  /*0790*/  LEA.HI R5, R5, R0, RZ, 0x2 ;  /* 0x0000000005057211 */ /* 0x000fc600078f10ff */
[----:B------:R-:W-:Y:S01]  /*07a0*/  FMUL R7, R7, UR4 ;  /* 0x0000000407077c20 */ /* 0x000fe20008400000 */
[----:B------:R-:W-:Y:S01]  /*07b0*/  LOP3.LUT R5, R5, 0xfffffffc, RZ, 0xc0, !PT ;  /* 0xfffffffc05057812 */ /* 0x000fe200078ec0ff */
[----:B------:R-:W-:Y:S01]  /*07c0*/  VOTEU.ALL UP0, P0 ;  /* 0x00000000003f7886 */ /* 0x000fe20000000000 */
[----:B------:R-:W-:Y:S01]  /*07d0*/  ULDC UR4, c[0x0][0x154] ;  /* 0x0000550000047ab9 */ /* 0x000fe20000000800 */
[----:B------:R-:W-:Y:S02]  /*07e0*/  VOTEU.ALL UP1, P0 ;  /* 0x00000000003f7886 */ /* 0x000fe40000020000 */
[----:B------:R-:W0:Y:S01]  /*07f0*/  F2I.U32.TRUNC.NTZ R7, R7 ;  /* 0x0000000700077305 */ /* 0x000e22000020f000 */
[----:B------:R-:W-:Y:S01]  /*0800*/  IMAD.IADD R5, R0, 0x1, -R5 ;  /* 0x0000000100057824 */ /* 0x000fe200078e0a05 */
[----:B------:R-:W1:Y:S01]  /*0810*/  @!UP0 S2UR UR7, SR_CgaCtaId ;  /* 0x00000000000789c3 */ /* 0x000e620000008800 */
[----:B------:R-:W-:Y:S02]  /*0820*/  @!UP0 UMOV UR6, 0x400 ;  /* 0x0000040000068882 */ /* 0x000fe40000000000 */
[----:B------:R-:W-:Y:S01]  /*0830*/  IMAD R5, R6, 0x4, R5 ;  /* 0x0000000406057824 */ /* 0x000fe200078e0205 */
[----:B---3--:R-:W-:-:S04]  /*0840*/  I2FP.F32.U32 R9, R2 ;  /* 0x0000000200097245 */ /* 0x008fc80000201000 */
[----:B------:R-:W-:Y:S01]  /*0850*/  LEA.HI R0, R5, R5, RZ, 0x1 ;  /* 0x0000000505007211 */ /* 0x000fe200078f08ff */
[----:B------:R-:W-:Y:S01]  /*0860*/  FMUL R9, R9, UR4 ;  /* 0x0000000409097c20 */ /* 0x000fe20008400000 */
[----:B------:R-:W-:Y:S02]  /*0870*/  UMOV UR4, 0x20 ;  /* 0x0000002000047882 */ /* 0x000fe40000000000 */
[----:B------:R-:W-:Y:S01]  /*0880*/  LOP3.LUT R6, R0, 0xfffffffe, RZ, 0xc0, !PT ;  /* 0xfffffffe00067812 */ /* 0x000fe200078ec0ff */
[----:B0-----:R-:W-:Y:S01]  /*0890*/  IMAD.MOV R13, RZ, RZ, -R7 ;  /* 0x000000ffff0d7224 */ /* 0x001fe200078e0a07 */
[----:B------:R-:W-:-:S04]  /*08a0*/  @!UP0 UIADD3 UR4, -UR4, 0x100000, URZ ;  /* 0x0010000004048890 */ /* 0x000fc8000fffe13f */
[----:B------:R-:W-:Y:S02]  /*08b0*/  @!UP0 USHF.L.U32 UR5, UR4, 0xb, URZ ;  /* 0x0000000b04058899 */ /* 0x000fe4000800063f */
[----:B------:R-:W-:Y:S01]  /*08c0*/  @!UP0 USHF.L.U32 UR4, UR4, 0x1, URZ ;  /* 0x0000000104048899 */ /* 0x000fe2000800063f */
[----:B------:R-:W0:Y:S01]  /*08d0*/  F2I.U32.TRUNC.NTZ R9, R9 ;  /* 0x0000000900097305 */ /* 0x000e22000020f000 */
[----:B--2---:R-:W-:Y:S02]  /*08e0*/  IMAD R0, R8, R13, UR9 ;  /* 0x0000000908007e24 */ /* 0x004fe4000f8e020d */
[C---:B------:R-:W-:Y:S02]  /*08f0*/  IMAD.IADD R7, R5.reuse, 0x1, -R6 ;  /* 0x0000000105077824 */ /* 0x040fe400078e0a06 */
[----:B------:R-:W-:-:S03]  /*0900*/  IMAD.SHL.U32 R6, R5, 0x4, RZ ;  /* 0x0000000405067824 */ /* 0x000fc600078e00ff */
[----:B------:R-:W-:Y:S01]  /*0910*/  ISETP.NE.AND P2, PT, R7, R0, PT ;  /* 0x000000000700720c */ /* 0x000fe20003f45270 */
[----:B-1----:R-:W-:Y:S01]  /*0920*/  @!UP0 ULEA UR6, UR7, UR6, 0x18 ;  /* 0x0000000607068291 */ /* 0x002fe2000f8ec03f */
[----:B------:R-:W-:Y:S01]  /*0930*/  LOP3.LUT R10, R5, 0xc, R6, 0x78, !PT ;  /* 0x0000000c050a7812 */ /* 0x000fe200078e7806 */
[----:B------:R-:W1:Y:S01]  /*0940*/  LDC R7, c[0x0][0x140] ;  /* 0x00005000ff077b82 */ /* 0x000e620000000800 */
[----:B------:R-:W-:Y:S01]  /*0950*/  VOTEU.ALL UP0, P0 ;  /* 0x00000000003f7886 */ /* 0x000fe20000000000 */
[----:B------:R-:W-:Y:S01]  /*0960*/  LOP3.LUT P0, RZ, R4, 0x7, RZ, 0xc0, !PT ;  /* 0x0000000704ff7812 */ /* 0x000fe2000780c0ff */
[----:B0-----:R-:W-:Y:S01]  /*0970*/  IMAD.MOV R12, RZ, RZ, -R9 ;  /* 0x000000ffff0c7224 */ /* 0x001fe200078e0a09 */
[----:B------:R0:W-:Y:S01]  /*0980*/  STL [R1+0x7c], R10 ;  /* 0x00007c0a01007387 */ /* 0x0001e20000100800 */
[----:B------:R-:W-:Y:S01]  /*0990*/  IMAD.MOV.U32 R4, RZ, RZ, 0x1 ;  /* 0x00000001ff047424 */ /* 0x000fe200078e00ff */
[----:B------:R-:W-:Y:S01]  /*09a0*/  ISETP.LT.U32.AND P0, PT, R10, 0x2, !P0 ;  /* 0x000000020a00780c */ /* 0x000fe20004701070 */
[----:B----4-:R-:W-:-:S03]  /*09b0*/  IMAD R6, R11, R12, R2 ;  /* 0x0000000c0b067224 */ /* 0x010fc600078e0202 */
[----:B------:R-:W-:Y:S01]  /*09c0*/  @P2 LEA.HI R5, R10, R10, RZ, 0x1 ;  /* 0x0000000a0a052211 */ /* 0x000fe200078f08ff */
[----:B------:R-:W2:Y:S02]  /*09d0*/  FENCE.VIEW.ASYNC.S ;  /* 0x00000000000073c6 */ /* 0x000ea40000000000 */
[----:B--2---:R0:W2:Y:S01]  /*09e0*/  @!UP0 SYNCS.EXCH.64 URZ, [UR6+0x170], UR4 ;  /* 0x00017004063f85b2 */ /* 0x0040a20008000100 */
[----:B------:R-:W-:-:S04]  /*09f0*/  @P2 SHF.R.S32.HI R5, RZ, 0x1, R5 ;  /* 0x00000001ff052819 */ /* 0x000fc80000011405 */
[----:B------:R-:W-:Y:S02]  /*0a00*/  @P2 ISETP.NE.AND P3, PT, R5, R6, PT ;  /* 0x000000060500220c */ /* 0x000fe40003f65270 */
[----:B------:R-:W-:Y:S02]  /*0a10*/  SEL R5, RZ, 0x1, !P0 ;  /* 0x00000001ff057807 */ /* 0x000fe40004000000 */
[----:B------:R-:W-:Y:S02]  /*0a20*/  @P2 SEL R4, RZ, 0x1, P3 ;  /* 0x00000001ff042807 */ /* 0x000fe40001800000 */
[----:B-1----:R-:W-:Y:S02]  /*0a30*/  ISETP.EQ.U32.AND P5, PT, R7, 0x1, PT ;  /* 0x000000010700780c */ /* 0x002fe40003fa2070 */
[----:B------:R-:W-:Y:S01]  /*0a40*/  LOP3.LUT R4, R4, R5, RZ, 0xc0, !PT ;  /* 0x0000000504047212 */ /* 0x000fe200078ec0ff */
[----:B------:R0:W1:Y:S01]  /*0a50*/  @!UP1 SYNCS.EXCH.64 URZ, [UR6+0x178], UR4 ;  /* 0x00017804063f95b2 */ /* 0x0000620008000100 */
[----:B------:R-:W-:-:S03]  /*0a60*/  NOP ;  /* 0x0000000000007918 */ /* 0x000fc60000000000 */
[----:B------:R0:W-:Y:S06]  /*0a70*/  STL [R1+0x78], R4 ;  /* 0x0000780401007387 */ /* 0x0001ec0000100800 */
[----:B--2---:R-:W-:Y:S05]  /*0a80*/  @!P5 BRA `(.L_x_4) ;  /* 0x000000000008d947 */ /* 0x004fea0003800000 */
[----:B-1----:R-:W-:Y:S01]  /*0a90*/  UCGABAR_ARV ;  /* 0x00000000000079c7 */ /* 0x002fe20008000000 */
[----:B------:R-:W-:Y:S05]  /*0aa0*/  BRA `(.L_x_5) ;  /* 0x0000000000047947 */ /* 0x000fea0003800000 */
.L_x_4:
[----:B-1----:R-:W-:Y:S01]  /*0ab0*/  NOP ;  /* 0x0000000000007918 */ /* 0x002fe20000000000 */
.L_x_5:
[----:B------:R-:W1:Y:S01]  /*0ac0*/  LDC R3, c[0x0][0x65c] ;  /* 0x00019700ff037b82 */ /* 0x000e620000000800 */
[----:B0-----:R-:W-:Y:S02]  /*0ad0*/  IMAD.U32 R4, RZ, RZ, UR9 ;  /* 0x00000009ff047e24 */ /* 0x001fe4000f8e00ff */
[----:B------:R-:W-:Y:S01]  /*0ae0*/  IMAD.MOV.U32 R5, RZ, RZ, RZ ;  /* 0x000000ffff057224 */ /* 0x000fe200078e00ff */
[----:B-1----:R-:W-:-:S13]  /*0af0*/  ISETP.NE.AND P4, PT, R3, 0x1, PT ;  /* 0x000000010300780c */ /* 0x002fda0003f85270 */
[----:B------:R-:W0:Y:S01]  /*0b00*/  @P4 LDC R7, c[0x0][0x10] ;  /* 0x00000400ff074b82 */ /* 0x000e220000000800 */
[----:B------:R-:W-:Y:S02]  /*0b10*/  @P4 IMAD.MOV.U32 R3, RZ, RZ, RZ ;  /* 0x000000ffff034224 */ /* 0x000fe400078e00ff */
[----:B------:R-:W-:-:S05]  /*0b20*/  @P4 IMAD.MOV.U32 R13, RZ, RZ, RZ ;  /* 0x000000ffff0d4224 */ /* 0x000fca00078e00ff */
[----:B------:R-:W1:Y:S01]  /*0b30*/  @!P4 LDC R9, c[0x0][0xc] ;  /* 0x00000300ff09cb82 */ /* 0x000e620000000800 */
[----:B0-----:R-:W-:-:S04]  /*0b40*/  @P4 IMAD.WIDE.U32 R6, R7, UR9, R2 ;  /* 0x0000000907064c25 */ /* 0x001fc8000f8e0002 */
[----:B------:R-:W-:Y:S02]  /*0b50*/  @P4 IMAD.MOV.U32 R19, RZ, RZ, R6 ;  /* 0x000000ffff134224 */ /* 0x000fe400078e0006 */
[----:B------:R-:W-:Y:S02]  /*0b60*/  @P4 IMAD.IADD R23, R7, 0x1, R13 ;  /* 0x0000000107174824 */ /* 0x000fe400078e020d */
[----:B-1----:R-:W-:-:S04]  /*0b70*/  @!P4 IMAD.WIDE.U32 R4, R2, R9, R4 ;  /* 0x000000090204c225 */ /* 0x002fc800078e0004 */
[----:B------:R-:W-:Y:S02]  /*0b80*/  @!P4 IMAD.MOV.U32 R19, RZ, RZ, R4 ;  /* 0x000000ffff13c224 */ /* 0x000fe400078e0004 */
[----:B------:R-:W-:-:S03]  /*0b90*/  @!P4 IMAD.MOV.U32 R23, RZ, RZ, R5 ;  /* 0x000000ffff17c224 */ /* 0x000fc600078e0005 */
[----:B------:R0:W-:Y:S04]  /*0ba0*/  STL [R1+0x84], R19 ;  /* 0x0000841301007387 */ /* 0x0001e80000100800 */
[----:B------:R0:W-:Y:S01]  /*0bb0*/  STL [R1+0x80], R23 ;  /* 0x0000801701007387 */ /* 0x0001e20000100800 */
[----:B------:R-:W-:Y:S05]  /*0bc0*/  @!P5 BRA `(.L_x_6) ;  /* 0x00000000000cd947 */ /* 0x000fea0003800000 */
[----:B------:R-:W-:Y:S01]  /*0bd0*/  UCGABAR_WAIT ;  /* 0x0000000000007dc7 */ /* 0x000fe20008000000 */
[----:B------:R-:W-:Y:S01]  /*0be0*/  CCTL.IVALL ;  /* 0x00000000ff00798f */ /* 0x000fe20002000000 */
[----:B------:R-:W-:Y:S05]  /*0bf0*/  BRA `(.L_x_7) ;  /* 0x0000000000047947 */ /* 0x000fea0003800000 */
.L_x_6:
[----:B------:R-:W-:Y:S06]  /*0c00*/  BAR.SYNC.DEFER_BLOCKING 0x0 ;  /* 0x0000000000007b1d */ /* 0x000fec0000010000 */
.L_x_7:
[----:B------:R-:W-:Y:S05]  /*0c10*/  @!P1 BRA `(.L_x_8) ;  /* 0x000000e000f09947 */ /* 0x000fea0003800000 */
[----:B------:R-:W-:-:S06]  /*0c20*/  UISETP.GT.U32.AND UP0, UPT, UR10, 0x1, UPT ;  /* 0x000000010a00788c */ /* 0x000fcc000bf04070 */
[----:B------:R-:W-:-:S13]  /*0c30*/  PLOP3.LUT P0, PT, PT, PT, UP0, 0x80, 0x0 ;  /* 0x000000000000781c */ /* 0x000fda0003f0f008 */
[----:B------:R-:W-:Y:S05]  /*0c40*/  @P0 EXIT ;  /* 0x000000000000094d */ /* 0x000fea0003800000 */
[----:B------:R-:W-:Y:S01]  /*0c50*/  IMAD.MOV.U32 R6, RZ, RZ, -0x1 ;  /* 0xffffffffff067424 */ /* 0x000fe200078e00ff */
[----:B------:R-:W-:Y:S01]  /*0c60*/  ULDC.64 UR4, c[0x0][0x650] ;  /* 0x0001940000047ab9 */ /* 0x000fe20000000a00 */
[----:B------:R-:W-:Y:S01]  /*0c70*/  IMAD.MOV.U32 R5, RZ, RZ, -0x1 ;  /* 0xffffffffff057424 */ /* 0x000fe200078e00ff */
[----:B------:R-:W-:Y:S01]  /*0c80*/  ISETP.GE.U32.AND P0, PT, R19, UR4, PT ;  /* 0x0000000413007c0c */ /* 0x000fe2000bf06070 */
[----:B------:R-:W-:Y:S01]  /*0c90*/  UMOV UR22, 0xffffffff ;  /* 0xffffffff00167882 */ /* 0x000fe20000000000 */
[----:B------:R1:W-:Y:S01]  /*0ca0*/  STL [R1+0x88], R6 ;  /* 0x0000880601007387 */ /* 0x0003e20000100800 */
[----:B------:R-:W-:Y:S02]  /*0cb0*/  PRMT R4, RZ, 0x7610, R4 ;  /* 0x00007610ff047816 */ /* 0x000fe40000000004 */
[----:B------:R-:W-:Y:S01]  /*0cc0*/  ISETP.GE.U32.AND.EX P0, PT, R23, UR5, PT, P0 ;  /* 0x0000000517007c0c */ /* 0x000fe2000bf06100 */
[----:B------:R1:W-:-:S12]  /*0cd0*/  STL [R1+0x8c], R5 ;  /* 0x00008c0501007387 */ /* 0x0003d80000100800 */
[----:B-1----:R-:W-:Y:S05]  /*0ce0*/  @P0 BRA `(.L_x_9) ;  /* 0x0000000400380947 */ /* 0x002fea0003800000 */
[----:B------:R-:W1:Y:S01]  /*0cf0*/  LDC.64 R14, c[0x0][0x628] ;  /* 0x00018a00ff0e7b82 */ /* 0x000e620000000a00 */
[----:B------:R-:W-:Y:S02]  /*0d00*/  IMAD.MOV.U32 R4, RZ, RZ, R19 ;  /* 0x000000ffff047224 */ /* 0x000fe400078e0013 */
[----:B------:R-:W-:-:S05]  /*0d10*/  IMAD.MOV.U32 R5, RZ, RZ, R23 ;  /* 0x000000ffff057224 */ /* 0x000fca00078e0017 */
[----:B------:R-:W2:Y:S08]  /*0d20*/  LDC R10, c[0x0][0x630] ;  /* 0x00018c00ff0a7b82 */ /* 0x000eb00000000800 */
[----:B------:R-:W3:Y:S01]  /*0d30*/  LDC.64 R16, c[0x0][0x620] ;  /* 0x00018800ff107b82 */ /* 0x000ee20000000a00 */
[----:B-1----:R-:W-:-:S04]  /*0d40*/  ISETP.NE.U32.AND P0, PT, R14, RZ, PT ;  /* 0x000000ff0e00720c */ /* 0x002fc80003f05070 */
[----:B------:R-:W-:-:S13]  /*0d50*/  ISETP.NE.AND.EX P0, PT, R15, RZ, PT, P0 ;  /* 0x000000ff0f00720c */ /* 0x000fda0003f05300 */
[----:B--23--:R-:W-:Y:S05]  /*0d60*/  @!P0 BRA `(.L_x_10) ;  /* 0x0000000000288947 */ /* 0x00cfea0003800000 */
[----:B------:R-:W1:Y:S02]  /*0d70*/  LDC R9, c[0x0][0x634] ;  /* 0x00018d00ff097b82 */ /* 0x000e640000000800 */
[----:B-1----:R-:W-:-:S05]  /*0d80*/  IADD3 R9, P0, R19, R9, RZ ;  /* 0x0000000913097210 */ /* 0x002fca0007f1e0ff */
[----:B------:R-:W-:-:S04]  /*0d90*/  IMAD.X R13, RZ, RZ, R23, P0 ;  /* 0x000000ffff0d7224 */ /* 0x000fc800000e0617 */
[----:B------:R-:W-:-:S04]  /*0da0*/  IMAD.WIDE.U32 R4, R13, R14, RZ ;  /* 0x0000000e0d047225 */ /* 0x000fc800078e00ff */
[----:B------:R-:W-:-:S04]  /*0db0*/  IMAD.WIDE.U32 R6, P0, R9, R15, R4 ;  /* 0x0000000f09067225 */ /* 0x000fc80007800004 */
[----:B------:R-:W-:-:S04]  /*0dc0*/  IMAD.WIDE.U32 R4, R9, R14, RZ ;  /* 0x0000000e09047225 */ /* 0x000fc800078e00ff */
[----:B------:R-:W-:Y:S01]  /*0dd0*/  IMAD.X R9, RZ, RZ, RZ, P0 ;  /* 0x000000ffff097224 */ /* 0x000fe200000e06ff */
[----:B------:R-:W-:Y:S01]  /*0de0*/  IADD3 RZ, P0, R5, R6, RZ ;  /* 0x0000000605ff7210 */ /* 0x000fe20007f1e0ff */
[----:B------:R-:W-:-:S04]  /*0df0*/  IMAD.MOV.U32 R8, RZ, RZ, R7 ;  /* 0x000000ffff087224 */ /* 0x000fc800078e0007 */
[----:B------:R-:W-:-:S08]  /*0e00*/  IMAD.WIDE.U32.X R4, R13, R15, R8, P0 ;  /* 0x0000000f0d047225 */ /* 0x000fd000000e0408 */
.L_x_10:
[----:B------:R-:W1:Y:S01]  /*0e10*/  LDC.64 R20, c[0x0][0x640] ;  /* 0x00019000ff147b82 */ /* 0x000e620000000a00 */
[-C--:B------:R-:W-:Y:S01]  /*0e20*/  SHF.R.U64 R22, R4, R10.reuse, R5 ;  /* 0x0000000a04167219 */ /* 0x080fe20000001205 */
[----:B------:R-:W-:Y:S01]  /*0e30*/  IMAD.MOV.U32 R4, RZ, RZ, R19 ;  /* 0x000000ffff047224 */ /* 0x000fe200078e0013 */
[----:B------:R-:W-:Y:S01]  /*0e40*/  SHF.R.U32.HI R3, RZ, R10, R5 ;  /* 0x0000000aff037219 */ /* 0x000fe20000011605 */
[----:B------:R-:W-:Y:S01]  /*0e50*/  IMAD.MOV.U32 R5, RZ, RZ, R23 ;  /* 0x000000ffff057224 */ /* 0x000fe200078e0017 */
[----:B------:R-:W-:Y:S01]  /*0e60*/  IADD3 R7, P0, RZ, -R22, RZ ;  /* 0x80000016ff077210 */ /* 0x000fe20007f1e0ff */
[----:B0-----:R-:W-:Y:S02]  /*0e70*/  IMAD R23, R11, R12, R2 ;  /* 0x0000000c0b177224 */ /* 0x001fe400078e0202 */
[----:B------:R-:W0:Y:S01]  /*0e80*/  LDC R8, c[0x0][0x618] ;  /* 0x00018600ff087b82 */ /* 0x000e220000000800 */
[----:B------:R-:W-:Y:S02]  /*0e90*/  IMAD.MOV.U32 R11, RZ, RZ, 0x1 ;  /* 0x00000001ff0b7424 */ /* 0x000fe400078e00ff */
[----:B------:R-:W-:-:S02]  /*0ea0*/  IMAD.X R3, RZ, RZ, ~R3, P0 ;  /* 0x000000ffff037224 */ /* 0x000fc400000e0e03 */
[----:B------:R-:W-:-:S03]  /*0eb0*/  IMAD.WIDE.U32 R4, R7, R16, R4 ;  /* 0x0000001007047225 */ /* 0x000fc600078e0004 */
[----:B------:R-:W2:Y:S01]  /*0ec0*/  LDC R14, c[0x0][0x608] ;  /* 0x00018200ff0e7b82 */ /* 0x000ea20000000800 */
[----:B------:R-:W-:-:S04]  /*0ed0*/  IMAD R6, R3, R16, RZ ;  /* 0x0000001003067224 */ /* 0x000fc800078e02ff */
[----:B------:R-:W-:-:S03]  /*0ee0*/  IMAD R3, R7, R17, R6 ;  /* 0x0000001107037224 */ /* 0x000fc600078e0206 */
[----:B------:R-:W3:Y:S01]  /*0ef0*/  LDC R18, c[0x0][0x658] ;  /* 0x00019600ff127b82 */ /* 0x000ee20000000800 */
[----:B------:R-:W-:Y:S01]  /*0f00*/  IMAD.IADD R3, R5, 0x1, R3 ;  /* 0x0000000105037824 */ /* 0x000fe200078e0203 */
[----:B-1----:R-:W-:Y:S01]  /*0f10*/  ISETP.NE.U32.AND P0, PT, R20, RZ, PT ;  /* 0x000000ff1400720c */ /* 0x002fe20003f05070 */
[----:B------:R-:W-:-:S03]  /*0f20*/  IMAD.MOV.U32 R5, RZ, RZ, -0x1 ;  /* 0xffffffffff057424 */ /* 0x000fc600078e00ff */
[----:B------:R-:W-:Y:S02]  /*0f30*/  ISETP.NE.AND.EX P0, PT, R21, RZ, PT, P0 ;  /* 0x000000ff1500720c */ /* 0x000fe40003f05300 */
[----:B------:R-:W1:Y:S01]  /*0f40*/  LDC R13, c[0x0][0x600] ;  /* 0x00018000ff0d7b82 */ /* 0x000e620000000800 */
[-CC-:B0-----:R-:W-:Y:S02]  /*0f50*/  SHF.R.U64 R10, R4, R8.reuse, R3.reuse ;  /* 0x00000008040a7219 */ /* 0x181fe40000001203 */
[----:B------:R-:W-:-:S05]  /*0f60*/  SHF.R.U32.HI R3, RZ, R8, R3 ;  /* 0x00000008ff037219 */ /* 0x000fca0000011603 */
[----:B------:R-:W0:Y:S01]  /*0f70*/  LDC R15, c[0x0][0x648] ;  /* 0x00019200ff0f7b82 */ /* 0x000e220000000800 */
[-CC-:B--2---:R-:W-:Y:S02]  /*0f80*/  SHF.R.U64 R19, R10, R14.reuse, R3.reuse ;  /* 0x0000000e0a137219 */ /* 0x184fe40000001203 */
[----:B------:R-:W-:-:S05]  /*0f90*/  SHF.R.U32.HI R3, RZ, R14, R3 ;  /* 0x0000000eff037219 */ /* 0x000fca0000011603 */
[----:B------:R-:W2:Y:S01]  /*0fa0*/  LDC R17, c[0x0][0x638] ;  /* 0x00018e00ff117b82 */ /* 0x000ea20000000800 */
[-C--:B---3--:R-:W-:Y:S02]  /*0fb0*/  SHF.L.U32 R2, R5, R18.reuse, RZ ;  /* 0x0000001205027219 */ /* 0x088fe400000006ff */
[--C-:B------:R-:W-:Y:S02]  /*0fc0*/  SHF.R.U64 R12, R19, R18, R3.reuse ;  /* 0x00000012130c7219 */ /* 0x100fe40000001203 */
[----:B------:R-:W-:Y:S02]  /*0fd0*/  LOP3.LUT R8, RZ, R2, RZ, 0x33, !PT ;  /* 0x00000002ff087212 */ /* 0x000fe400078e33ff */
[----:B------:R-:W-:Y:S01]  /*0fe0*/  SHF.R.U32.HI R3, RZ, R18, R3 ;  /* 0x00000012ff037219 */ /* 0x000fe20000011603 */
[----:B------:R-:W3:Y:S01]  /*0ff0*/  LDC R16, c[0x0][0x610] ;  /* 0x00018400ff107b82 */ /* 0x000ee20000000800 */
[----:B------:R-:W-:Y:S01]  /*1000*/  IMAD.MOV.U32 R2, RZ, RZ, R12 ;  /* 0x000000ffff027224 */ /* 0x000fe200078e000c */
[----:B------:R-:W-:Y:S06]  /*1010*/  @!P0 BRA `(.L_x_11) ;  /* 0x0000000000288947 */ /* 0x000fec0003800000 */
[----:B------:R-:W4:Y:S02]  /*1020*/  LDC R7, c[0x0][0x64c] ;  /* 0x00019300ff077b82 */ /* 0x000f240000000800 */
[----:B----4-:R-:W-:-:S05]  /*1030*/  IADD3 R7, P0, R12, R7, RZ ;  /* 0x000000070c077210 */ /* 0x010fca0007f1e0ff */
        /* <DEDUP_REMOVED lines=8> */
.L_x_11:
[----:B0-----:R-:W-:Y:S01]  /*10c0*/  SHF.R.U64 R4, R2, R15, R3 ;  /* 0x0000000f02047219 */ /* 0x001fe20000001203 */
[----:B-1----:R-:W-:Y:S01]  /*10d0*/  VIADD R5, R13, 0xffffffff ;  /* 0xffffffff0d057836 */ /* 0x002fe20000000000 */
[----:B------:R-:W-:Y:S02]  /*10e0*/  SHF.L.U32 R2, R11, R18, RZ ;  /* 0x000000120b027219 */ /* 0x000fe400000006ff */
[----:B------:R-:W-:Y:S01]  /*10f0*/  LOP3.LUT R3, R19, R8, RZ, 0xc0, !PT ;  /* 0x0000000813037212 */ /* 0x000fe200078ec0ff */
[----:B------:R-:W-:Y:S01]  /*1100*/  IMAD.MOV R6, RZ, RZ, -R4 ;  /* 0x000000ffff067224 */ /* 0x000fe200078e0a04 */
[----:B------:R-:W-:Y:S02]  /*1110*/  SEL R0, R0, R23, !P4 ;  /* 0x0000001700007207 */ /* 0x000fe40006000000 */
[----:B------:R-:W-:Y:S01]  /*1120*/  LOP3.LUT R5, R10, R5, RZ, 0xc0, !PT ;  /* 0x000000050a057212 */ /* 0x000fe200078ec0ff */
[----:B------:R-:W-:Y:S01]  /*1130*/  IMAD R3, R2, R4, R3 ;  /* 0x0000000402037224 */ /* 0x000fe200078e0203 */
[----:B------:R-:W-:Y:S01]  /*1140*/  R2UR UR22, R22 ;  /* 0x00000000161672ca */ /* 0x000fe200000e0000 */
[----:B--2---:R-:W-:-:S02]  /*1150*/  IMAD R2, R6, R17, R12 ;  /* 0x0000001106027224 */ /* 0x004fc400078e020c */
[----:B---3--:R-:W-:Y:S02]  /*1160*/  IMAD R0, R3, R16, R0 ;  /* 0x0000001003007224 */ /* 0x008fe400078e0200 */
[----:B------:R-:W-:Y:S02]  /*1170*/  IMAD R3, R2, R13, R5 ;  /* 0x0000000d02037224 */ /* 0x000fe400078e0205 */
[----:B------:R-:W-:-:S03]  /*1180*/  IMAD.MOV.U32 R4, RZ, RZ, 0x1 ;  /* 0x00000001ff047424 */ /* 0x000fc600078e00ff */
[----:B------:R-:W-:Y:S02]  /*1190*/  SEL R2, R3, R0, !P4 ;  /* 0x0000000003027207 */ /* 0x000fe40006000000 */
[----:B------:R-:W-:-:S03]  /*11a0*/  SEL R0, R0, R3, !P4 ;  /* 0x0000000300007207 */ /* 0x000fc60006000000 */
[----:B------:R1:W-:Y:S04]  /*11b0*/  STL [R1+0x8c], R2 ;  /* 0x00008c0201007387 */ /* 0x0003e80000100800 */
[----:B------:R1:W-:Y:S02]  /*11c0*/  STL [R1+0x88], R0 ;  /* 0x0000880001007387 */ /* 0x0003e40000100800 */
.L_x_9:
[----:B------:R-:W-:-:S08]  /*11d0*/  NOP ;  /* 0x0000000000007918 */ /* 0x000fd00000000000 */
[----:B------:R-:W2:Y:S02]  /*11e0*/  USETMAXREG.TRY_ALLOC.CTAPOOL UP0, 0xe8 ;  /* 0x000000e8000079c8 */ /* 0x000ea40008000600 */
[----:B--2---:R-:W-:-:S13]  /*11f0*/  PLOP3.LUT P0, PT, PT, PT, UP0, 0x80, 0x0 ;  /* 0x000000000000781c */ /* 0x004fda0003f0f008 */
[----:B------:R-:W-:Y:S05]  /*1200*/  @!P0 BRA `(.L_x_9) ;  /* 0xfffffffc00f08947 */ /* 0x000fea000383ffff */
[----:B------:R-:W-:Y:S01]  /*1210*/  ULDC.64 UR4, c[0x0][0x598] ;  /* 0x0001660000047ab9 */ /* 0x000fe20000000a00 */
[----:B------:R-:W-:Y:S01]  /*1220*/  ULDC.64 UR16, c[0x0][0x208] ;  /* 0x0000820000107ab9 */ /* 0x000fe20000000a00 */
[----:B------:R-:W-:-:S04]  /*1230*/  ISETP.NE.U32.AND P0, PT, RZ, UR4, PT ;  /* 0x00000004ff007c0c */ /* 0x000fc8000bf05070 */
[----:B------:R-:W-:-:S13]  /*1240*/  ISETP.NE.AND.EX P0, PT, RZ, UR5, PT, P0 ;  /* 0x00000005ff007c0c */ /* 0x000fda000bf05300 */
[----:B------:R-:W-:Y:S05]  /*1250*/  @!P0 BRA `(.L_x_12) ;  /* 0x0000000000208947 */ /* 0x000fea0003800000 */
[----:B-1----:R-:W1:Y:S02]  /*1260*/  LDC.64 R2, c[0x0][0x598] ;  /* 0x00016600ff027b82 */ /* 0x002e640000000a00 */
[----:B-1----:R-:W2:Y:S02]  /*1270*/  LDG.E.64 R2, desc[UR16][R2.64] ;  /* 0x0000001002027981 */ /* 0x002ea4000c1e1b00 */
[----:B--2---:R-:W-:-:S04]  /*1280*/  ISETP.NE.U32.AND P0, PT, R2, RZ, PT ;  /* 0x000000ff0200720c */ /* 0x004fc80003f05070 */
[----:B------:R-:W-:-:S13]  /*1290*/  ISETP.NE.AND.EX P0, PT, R3, RZ, PT, P0 ;  /* 0x000000ff0300720c */ /* 0x000fda0003f05300 */
[----:B------:R-:W-:Y:S05]  /*12a0*/  @!P0 BRA `(.L_x_12) ;  /* 0x00000000000c8947 */ /* 0x000fea0003800000 */
[----:B------:R-:W2:Y:S02]  /*12b0*/  LD.E R2, desc[UR16][R2.64] ;  /* 0x0000001002027980 */ /* 0x000ea4000c101900 */
[----:B--2---:R-:W-:Y:S01]  /*12c0*/  R2UR UR20, R2 ;  /* 0x00000000021472ca */ /* 0x004fe200000e0000 */
[----:B------:R-:W-:-:S14]  /*12d0*/  BRA `(.L_x_13) ;  /* 0x0000000000247947 */ /* 0x000fdc0003800000 */
.L_x_12:
[----:B------:R-:W-:Y:S02]  /*12e0*/  ULDC.64 UR4, c[0x0][0x588] ;  /* 0x0001620000047ab9 */ /* 0x000fe40000000a00 */
[----:B------:R-:W-:-:S04]  /*12f0*/  ISETP.NE.U32.AND P0, PT, RZ, UR4, PT ;  /* 0x00000004ff007c0c */ /* 0x000fc8000bf05070 */
[----:B------:R-:W-:-:S13]  /*1300*/  ISETP.NE.AND.EX P0, PT, RZ, UR5, PT, P0 ;  /* 0x00000005ff007c0c */ /* 0x000fda000bf05300 */
[----:B------:R-:W-:Y:S05]  /*1310*/  @!P0 BRA `(.L_x_14) ;  /* 0x0000000000108947 */ /* 0x000fea0003800000 */
[----:B-1----:R-:W1:Y:S02]  /*1320*/  LDC.64 R2, c[0x0][0x588] ;  /* 0x00016200ff027b82 */ /* 0x002e640000000a00 */
[----:B-1----:R-:W2:Y:S02]  /*1330*/  LDG.E R2, desc[UR16][R2.64] ;  /* 0x0000001002027981 */ /* 0x002ea4000c1e1900 */
[----:B--2---:R-:W-:Y:S01]  /*1340*/  R2UR UR20, R2 ;  /* 0x00000000021472ca */ /* 0x004fe200000e0000 */
[----:B------:R-:W-:-:S14]  /*1350*/  BRA `(.L_x_13) ;  /* 0x0000000000047947 */ /* 0x000fdc0003800000 */
.L_x_14:
[----:B------:R-:W-:-:S05]  /*1360*/  ULDC UR20, c[0x0][0x580] ;  /* 0x0001600000147ab9 */ /* 0x000fca0000000800 */
.L_x_13:
[----:B------:R-:W-:Y:S02]  /*1370*/  ULDC.64 UR4, c[0x0][0x5a0] ;  /* 0x0001680000047ab9 */ /* 0x000fe40000000a00 */
        /* <DEDUP_REMOVED lines=11> */
.L_x_15:
        /* <DEDUP_REMOVED lines=8> */
.L_x_17:
[----:B------:R-:W-:-:S05]  /*14b0*/  ULDC UR21, c[0x0][0x584] ;  /* 0x0001610000157ab9 */ /* 0x000fca0000000800 */
.L_x_16:
[----:B------:R-:W-:-:S13]  /*14c0*/  LOP3.LUT P0, RZ, R4, 0xff, RZ, 0xc0, !PT ;  /* 0x000000ff04ff7812 */ /* 0x000fda000780c0ff */
[----:B------:R-:W-:Y:S05]  /*14d0*/  @!P0 EXIT ;  /* 0x000000000000894d */ /* 0x000fea0003800000 */
[----:B------:R-:W-:Y:S01]  /*14e0*/  ULDC UR4, c[0x0][0x28c] ;  /* 0x0000a30000047ab9 */ /* 0x000fe20000000800 */
[----:B------:R-:W-:Y:S02]  /*14f0*/  ULOP3.LUT UR23, UR13, 0x1, URZ, 0xfc, !UPT ;  /* 0x000000010d177892 */ /* 0x000fe4000f8efc3f */
[----:B------:R-:W-:-:S04]  /*1500*/  UIADD3 UR4, UR4, 0x1f, URZ ;  /* 0x0000001f04047890 */ /* 0x000fc8000fffe03f */
[----:B------:R-:W-:-:S04]  /*1510*/  USHF.R.S32.HI UR5, URZ, 0x1f, UR4 ;  /* 0x0000001f3f057899 */ /* 0x000fc80008011404 */
[----:B------:R-:W-:-:S03]  /*1520*/  ULEA.HI UR5, UR5, UR4, URZ, 0x5 ;  /* 0x0000000405057291 */ /* 0x000fc6000f8f283f */
[----:B------:R-:W-:Y:S01]  /*1530*/  UMOV UR4, URZ ;  /* 0x0000003f00047c82 */ /* 0x000fe20008000000 */
[----:B------:R-:W-:-:S03]  /*1540*/  USHF.R.S32.HI UR12, URZ, 0x5, UR5 ;  /* 0x000000053f0c7899 */ /* 0x000fc60008011405 */
[----:B------:R-:W-:-:S09]  /*1550*/  UMOV UR5, URZ ;  /* 0x0000003f00057c82 */ /* 0x000fd20008000000 */
.L_x_300:
[----:B-1----:R-:W1:Y:S01]  /*1560*/  S2R R0, SR_TID.X ;  /* 0x0000000000007919 */ /* 0x002e620000002100 */
[----:B--2---:R-:W2:Y:S01]  /*1570*/  S2UR UR11, SR_CgaCtaId ;  /* 0x00000000000b79c3 */ /* 0x004ea20000008800 */
[----:B------:R-:W-:Y:S01]  /*1580*/  UMOV UR14, 0x400 ;  /* 0x00000400000e7882 */ /* 0x000fe20000000000 */
[----:B------:R-:W-:Y:S01]  /*1590*/  UMOV UR6, URZ ;  /* 0x0000003f00067c82 */ /* 0x000fe20008000000 */
[----:B------:R-:W-:Y:S01]  /*15a0*/  STL [R1+0x74], RZ ;  /* 0x000074ff01007387 */ /* 0x000fe20000100800 */
[----:B------:R-:W-:Y:S01]  /*15b0*/  UMOV UR7, URZ ;  /* 0x0000003f00077c82 */ /* 0x000fe20008000000 */
[----:B------:R-:W-:Y:S01]  /*15c0*/  UMOV UR8, URZ ;  /* 0x0000003f00087c82 */ /* 0x000fe20008000000 */
[----:B------:R-:W-:Y:S01]  /*15d0*/  UMOV UR18, UR5 ;  /* 0x0000000500127c82 */ /* 0x000fe20008000000 */
[----:B------:R-:W-:Y:S01]  /*15e0*/  STL [R1+0x70], RZ ;  /* 0x000070ff01007387 */ /* 0x000fe20000100800 */
[----:B---34-:R-:W3:Y:S01]  /*15f0*/  LDC R2, c[0x0][0x28c] ;  /* 0x0000a300ff027b82 */ /* 0x018ee20000000800 */
[----:B------:R-:W-:-:S02]  /*1600*/  CS2R R4, SRZ ;  /* 0x0000000000047805 */ /* 0x000fc4000001ff00 */
[----:B------:R-:W-:Y:S01]  /*1610*/  CS2R R6, SRZ ;  /* 0x0000000000067805 */ /* 0x000fe2000001ff00 */
[----:B------:R-:W-:Y:S01]  /*1620*/  STL [R1+0x6c], RZ ;  /* 0x00006cff01007387 */ /* 0x000fe20000100800 */
[----:B------:R-:W-:Y:S02]  /*1630*/  CS2R R8, SRZ ;  /* 0x0000000000087805 */ /* 0x000fe4000001ff00 */
[----:B------:R-:W-:Y:S02]  /*1640*/  CS2R R10, SRZ ;  /* 0x00000000000a7805 */ /* 0x000fe4000001ff00 */
[----:B------:R-:W-:Y:S01]  /*1650*/  CS2R R12, SRZ ;  /* 0x00000000000c7805 */ /* 0x000fe2000001ff00 */
[----:B------:R-:W-:Y:S01]  /*1660*/  STL [R1+0x68], RZ ;  /* 0x000068ff01007387 */ /* 0x000fe20000100800 */
[----:B------:R-:W-:Y:S02]  /*1670*/  CS2R R14, SRZ ;  /* 0x00000000000e7805 */ /* 0x000fe4000001ff00 */
[----:B------:R-:W-:-:S02]  /*1680*/  CS2R R16, SRZ ;  /* 0x0000000000107805 */ /* 0x000fc4000001ff00 */
[----:B0-----:R-:W-:Y:S01]  /*1690*/  CS2R R18, SRZ ;  /* 0x0000000000127805 */ /* 0x001fe2000001ff00 */
[----:B------:R-:W-:Y:S01]  /*16a0*/  STL [R1+0x64], RZ ;  /* 0x000064ff01007387 */ /* 0x000fe20000100800 */
[----:B------:R-:W-:Y:S02]  /*16b0*/  CS2R R20, SRZ ;  /* 0x0000000000147805 */ /* 0x000fe4000001ff00 */
[----:B------:R-:W-:Y:S02]  /*16c0*/  CS2R R22, SRZ ;  /* 0x0000000000167805 */ /* 0x000fe4000001ff00 */
[----:B------:R-:W-:Y:S01]  /*16d0*/  CS2R R152, SRZ ;  /* 0x0000000000987805 */ /* 0x000fe2000001ff00 */
[----:B------:R-:W-:Y:S01]  /*16e0*/  STL [R1+0x60], RZ ;  /* 0x000060ff01007387 */ /* 0x000fe20000100800 */
[----:B--2---:R-:W-:Y:S01]  /*16f0*/  ULEA UR14, UR11, UR14, 0x18 ;  /* 0x0000000e0b0e7291 */ /* 0x004fe2000f8ec03f */
[----:B------:R-:W-:Y:S02]  /*1700*/  CS2R R154, SRZ ;  /* 0x00000000009a7805 */ /* 0x000fe4000001ff00 */
[----:B------:R-:W-:Y:S01]  /*1710*/  CS2R R156, SRZ ;  /* 0x00000000009c7805 */ /* 0x000fe2000001ff00 */
[----:B------:R-:W-:Y:S01]  /*1720*/  STL [R1+0x5c], RZ ;  /* 0x00005cff01007387 */ /* 0x000fe20000100800 */
[----:B------:R-:W-:-:S02]  /*1730*/  CS2R R158, SRZ ;  /* 0x00000000009e7805 */ /* 0x000fc4000001ff00 */
[----:B------:R-:W-:Y:S02]  /*1740*/  CS2R R160, SRZ ;  /* 0x0000000000a07805 */ /* 0x000fe4000001ff00 */
[----:B------:R-:W-:Y:S02]  /*1750*/  CS2R R162, SRZ ;  /* 0x0000000000a27805 */ /* 0x000fe4000001ff00 */
[----:B-1----:R-:W-:Y:S01]  /*1760*/  LOP3.LUT R0, R0, 0x80, RZ, 0xc0, !PT ;  /* 0x0000008000007812 */ /* 0x002fe200078ec0ff */
[----:B------:R-:W-:Y:S01]  /*1770*/  STL [R1+0x58], RZ ;  /* 0x000058ff01007387 */ /* 0x000fe20000100800 */
[----:B---3--:R-:W-:Y:S02]  /*1780*/  ISETP.GE.AND P0, PT, R2, 0x1, PT ;  /* 0x000000010200780c */ /* 0x008fe40003f06270 */
[----:B------:R-:W-:Y:S02]  /*1790*/  CS2R R2, SRZ ;  /* 0x0000000000027805 */ /* 0x000fe4000001ff00 */
[----:B------:R-:W-:Y:S01]  /*17a0*/  SHF.R.U32.HI R0, RZ, 0x7, R0 ;  /* 0x00000007ff007819 */ /* 0x000fe20000011600 */
[----:B------:R-:W-:Y:S01]  /*17b0*/  STL [R1+0x54], RZ ;  /* 0x000054ff01007387 */ /* 0x000fe20000100800 */
[----:B------:R-:W-:-:S02]  /*17c0*/  CS2R R164, SRZ ;  /* 0x0000000000a47805 */ /* 0x000fc4000001ff00 */
[----:B------:R-:W-:Y:S02]  /*17d0*/  CS2R R166, SRZ ;  /* 0x0000000000a67805 */ /* 0x000fe4000001ff00 */
[----:B------:R-:W-:Y:S01]  /*17e0*/  CS2R R168, SRZ ;  /* 0x0000000000a87805 */ /* 0x000fe2000001ff00 */
[----:B------:R-:W-:Y:S01]  /*17f0*/  STL [R1+0x50], RZ ;  /* 0x000050ff01007387 */ /* 0x000fe20000100800 */
[----:B------:R-:W-:Y:S02]  /*1800*/  CS2R R170, SRZ ;  /* 0x0000000000aa7805 */ /* 0x000fe4000001ff00 */
[----:B------:R-:W-:Y:S02]  /*1810*/  CS2R R172, SRZ ;  /* 0x0000000000ac7805 */ /* 0x000fe4000001ff00 */
[----:B------:R-:W-:Y:S01]  /*1820*/  CS2R R174, SRZ ;  /* 0x0000000000ae7805 */ /* 0x000fe2000001ff00 */
[----:B------:R-:W0:Y:S01]  /*1830*/  SHFL.IDX PT, R0, R0, RZ, 0x1f ;  /* 0x00001fff00007589 */ /* 0x000e2200000e0000 */
[----:B------:R-:W-:-:S02]  /*1840*/  CS2R R176, SRZ ;  /* 0x0000000000b07805 */ /* 0x000fc4000001ff00 */
[----:B------:R-:W-:Y:S02]  /*1850*/  CS2R R178, SRZ ;  /* 0x0000000000b27805 */ /* 0x000fe4000001ff00 */
[----:B------:R-:W-:Y:S01]  /*1860*/  CS2R R180, SRZ ;  /* 0x0000000000b47805 */ /* 0x000fe2000001ff00 */
[----:B------:R1:W-:Y:S01]  /*1870*/  STL [R1+0x4c], RZ ;  /* 0x00004cff01007387 */ /* 0x0003e20000100800 */
[----:B------:R-:W-:Y:S02]  /*1880*/  CS2R R182, SRZ ;  /* 0x0000000000b67805 */ /* 0x000fe4000001ff00 */
[----:B------:R-:W-:Y:S02]  /*1890*/  CS2R R184, SRZ ;  /* 0x0000000000b87805 */ /* 0x000fe4000001ff00 */
[----:B------:R-:W-:Y:S01]  /*18a0*/  CS2R R186, SRZ ;  /* 0x0000000000ba7805 */ /* 0x000fe2000001ff00 */
[----:B------:R1:W-:Y:S01]  /*18b0*/  STL [R1+0x48], RZ ;  /* 0x000048ff01007387 */ /* 0x0003e20000100800 */
        /* <DEDUP_REMOVED lines=14> */
[----:B------:R-:W-:Y:S02]  /*19a0*/  CS2R R210, SRZ ;  /* 0x0000000000d27805 */ /* 0x000fe4000001ff00 */
[----:B0-----:R-:W-:Y:S01]  /*19b0*/  R2UR UR9, R0 ;  /* 0x00000000000972ca */ /* 0x001fe200000e0000 */
[----:B------:R1:W-:Y:S01]  /*19c0*/  STL [R1+0x38], RZ ;  /* 0x000038ff01007387 */ /* 0x0003e20000100800 */
[----:B------:R-:W-:Y:S01]  /*19d0*/  IMAD.MOV.U32 R0, RZ, RZ, RZ ;  /* 0x000000ffff007224 */ /* 0x000fe200078e00ff */
[----:B------:R-:W-:-:S02]  /*19e0*/  CS2R R212, SRZ ;  /* 0x0000000000d47805 */ /* 0x000fc4000001ff00 */
[----:B------:R-:W-:Y:S01]  /*19f0*/  CS2R R214, SRZ ;  /* 0x0000000000d67805 */ /* 0x000fe2000001ff00 */
[----:B------:R1:W-:Y:S01]  /*1a00*/  STL [R1+0x34], RZ ;  /* 0x000034ff01007387 */ /* 0x0003e20000100800 */
[----:B------:R-:W-:Y:S02]  /*1a10*/  CS2R R216, SRZ ;  /* 0x0000000000d87805 */ /* 0x000fe4000001ff00 */
[----:B------:R-:W-:Y:S02]  /*1a20*/  CS2R R218, SRZ ;  /* 0x0000000000da7805 */ /* 0x000fe4000001ff00 */
[----:B------:R-:W-:Y:S01]  /*1a30*/  CS2R R220, SRZ ;  /* 0x0000000000dc7805 */ /* 0x000fe2000001ff00 */
[----:B------:R1:W-:Y:S01]  /*1a40*/  STL [R1+0x30], RZ ;  /* 0x000030ff01007387 */ /* 0x0003e20000100800 */
[----:B------:R-:W-:Y:S02]  /*1a50*/  CS2R R222, SRZ ;  /* 0x0000000000de7805 */ /* 0x000fe4000001ff00 */
[----:B------:R-:W-:Y:S01]  /*1a60*/  CS2R R224, SRZ ;  /* 0x0000000000e07805 */ /* 0x000fe2000001ff00 */
[----:B------:R-:W-:Y:S01]  /*1a70*/  IMAD.MOV.U32 R226, RZ, RZ, RZ ;  /* 0x000000ffffe27224 */ /* 0x000fe200078e00ff */
[----:B------:R1:W-:Y:S01]  /*1a80*/  STL [R1+0x2c], RZ ;  /* 0x00002cff01007387 */ /* 0x0003e20000100800 */
[----:B------:R-:W-:Y:S01]  /*1a90*/  ULEA.HI UR10, UR9, UR9, URZ, 0x1 ;  /* 0x00000009090a7291 */ /* 0x000fe2000f8f083f */
[----:B------:R-:W-:Y:S01]  /*1aa0*/  IMAD.U32 R227, RZ, RZ, UR4 ;  /* 0x00000004ffe37e24 */ /* 0x000fe2000f8e00ff */
[----:B------:R-:W-:Y:S01]  /*1ab0*/  CS2R R88, SRZ ;  /* 0x0000000000587805 */ /* 0x000fe2000001ff00 */
[----:B------:R1:W-:Y:S01]  /*1ac0*/  STL [R1+0x28], RZ ;  /* 0x000028ff01007387 */ /* 0x0003e20000100800 */
[----:B------:R-:W-:Y:S01]  /*1ad0*/  ULOP3.LUT UR10, UR10, 0x1ffffe, URZ, 0xc0, !UPT ;  /* 0x001ffffe0a0a7892 */ /* 0x000fe2000f8ec03f */
[----:B------:R-:W-:-:S02]  /*1ae0*/  CS2R R90, SRZ ;  /* 0x00000000005a7805 */ /* 0x000fc4000001ff00 */
[----:B------:R-:W-:Y:S01]  /*1af0*/  CS2R R92, SRZ ;  /* 0x00000000005c7805 */ /* 0x000fe2000001ff00 */
[----:B------:R1:W-:Y:S01]  /*1b00*/  STL [R1+0x24], RZ ;  /* 0x000024ff01007387 */ /* 0x0003e20000100800 */
[----:B------:R-:W-:Y:S01]  /*1b10*/  UIADD3 UR10, UR9, -UR10, URZ ;  /* 0x8000000a090a7290 */ /* 0x000fe2000fffe03f */
[----:B------:R-:W-:Y:S02]  /*1b20*/  CS2R R94, SRZ ;  /* 0x00000000005e7805 */ /* 0x000fe4000001ff00 */
[----:B------:R-:W-:Y:S01]  /*1b30*/  CS2R R96, SRZ ;  /* 0x0000000000607805 */ /* 0x000fe2000001ff00 */
[----:B------:R1:W-:Y:S01]  /*1b40*/  STL [R1+0x20], RZ ;  /* 0x000020ff01007387 */ /* 0x0003e20000100800 */
[----:B------:R-:W-:Y:S01]  /*1b50*/  ULEA UR10, UR10, UR14, 0xb ;  /* 0x0000000e0a0a7291 */ /* 0x000fe2000f8e583f */
[----:B------:R-:W-:Y:S02]  /*1b60*/  CS2R R98, SRZ ;  /* 0x0000000000627805 */ /* 0x000fe4000001ff00 */
[----:B------:R-:W-:Y:S01]  /*1b70*/  CS2R R100, SRZ ;  /* 0x0000000000647805 */ /* 0x000fe2000001ff00 */
[----:B------:R1:W-:Y:S01]  /*1b80*/  STL [R1+0x1c], RZ ;  /* 0x00001cff01007387 */ /* 0x0003e20000100800 */
[----:B------:R-:W-:Y:S01]  /*1b90*/  UIADD3 UR10, UR10, 0x280, URZ ;  /* 0x000002800a0a7890 */ /* 0x000fe2000fffe03f */
[----:B------:R-:W-:-:S02]  /*1ba0*/  CS2R R102, SRZ ;  /* 0x0000000000667805 */ /* 0x000fc4000001ff00 */
[----:B------:R-:W-:Y:S01]  /*1bb0*/  CS2R R104, SRZ ;  /* 0x0000000000687805 */ /* 0x000fe2000001ff00 */
[----:B------:R1:W-:Y:S01]  /*1bc0*/  STL [R1+0x18], RZ ;  /* 0x000018ff01007387 */ /* 0x0003e20000100800 */
[----:B------:R-:W-:Y:S01]  /*1bd0*/  USHF.R.U32.HI UR10, URZ, 0x4, UR10 ;  /* 0x000000043f0a7899 */ /* 0x000fe2000801160a */
[----:B------:R-:W-:Y:S02]  /*1be0*/  CS2R R106, SRZ ;  /* 0x00000000006a7805 */ /* 0x000fe4000001ff00 */
[----:B------:R-:W-:Y:S01]  /*1bf0*/  CS2R R108, SRZ ;  /* 0x00000000006c7805 */ /* 0x000fe2000001ff00 */
[----:B------:R1:W-:Y:S01]  /*1c00*/  STL [R1+0x14], RZ ;  /* 0x000014ff01007387 */ /* 0x0003e20000100800 */
[----:B------:R-:W-:Y:S01]  /*1c10*/  ULOP3.LUT UR15, UR10, 0x3fff, URZ, 0xc0, !UPT ;  /* 0x00003fff0a0f7892 */ /* 0x000fe2000f8ec03f */
        /* <DEDUP_REMOVED lines=18> */
[----:B------:R1:W-:Y:S01]  /*1d40*/  STL [R1], RZ ;  /* 0x000000ff01007387 */ /* 0x0003e20000100800 */
[----:B------:R-:W-:-:S02]  /*1d50*/  CS2R R138, SRZ ;  /* 0x00000000008a7805 */ /* 0x000fc4000001ff00 */
[----:B------:R-:W-:Y:S02]  /*1d60*/  CS2R R140, SRZ ;  /* 0x00000000008c7805 */ /* 0x000fe4000001ff00 */
[----:B------:R-:W-:Y:S02]  /*1d70*/  CS2R R142, SRZ ;  /* 0x00000000008e7805 */ /* 0x000fe4000001ff00 */
[----:B------:R-:W-:Y:S02]  /*1d80*/  CS2R R144, SRZ ;  /* 0x0000000000907805 */ /* 0x000fe4000001ff00 */
[----:B------:R-:W-:Y:S02]  /*1d90*/  CS2R R146, SRZ ;  /* 0x0000000000927805 */ /* 0x000fe4000001ff00 */
[----:B------:R-:W-:Y:S02]  /*1da0*/  CS2R R148, SRZ ;  /* 0x0000000000947805 */ /* 0x000fe4000001ff00 */
        /* <DEDUP_REMOVED lines=32> */
[----:B------:R-:W-:Y:S01]  /*1fb0*/  CS2R R86, SRZ ;  /* 0x0000000000567805 */ /* 0x000fe2000001ff00 */
[----:B-1----:R-:W-:Y:S06]  /*1fc0*/  @!P0 BRA `(.L_x_18) ;  /* 0x0000001000608947 */ /* 0x002fec0003800000 */
[----:B------:R-:W-:-:S06]  /*1fd0*/  UISETP.NE.AND UP0, UPT, UR23, 0x3, UPT ;  /* 0x000000031700788c */ /* 0x000fcc000bf05270 */
[----:B------:R-:W-:-:S13]  /*1fe0*/  PLOP3.LUT P1, PT, PT, PT, UP0, 0x80, 0x0 ;  /* 0x000000000000781c */ /* 0x000fda0003f2f008 */
[----:B------:R-:W-:Y:S05]  /*1ff0*/  @!P1 BRA `(.L_x_19) ;  /* 0x0000000000049947 */ /* 0x000fea0003800000 */
[----:B------:R-:W-:Y:S01]  /*2000*/  BPT.TRAP 0x1 ;  /* 0x000000040000795c */ /* 0x000fe20000300000 */
.L_x_19:
[----:B------:R-:W-:Y:S01]  /*2010*/  ULEA UR7, UR5, UR14, 0x3 ;  /* 0x0000000e05077291 */ /* 0x000fe2000f8e183f */
[----:B------:R-:W-:-:S05]  /*2020*/  IMAD.U32 R0, RZ, RZ, UR4 ;  /* 0x00000004ff007e24 */ /* 0x000fca000f8e00ff */
[----:B------:R-:W-:-:S04]  /*2030*/  SHF.L.U32 R0, R0, 0x1f, RZ ;  /* 0x0000001f00007819 */ /* 0x000fc800000006ff */
[----:B------:R0:W1:Y:S01]  /*2040*/  SYNCS.PHASECHK.TRANS64.TRYWAIT P0, [UR7], R0 ;  /* 0x00000000ff0075a7 */ /* 0x0000620008000147 */
[----:B------:R-:W-:Y:S05]  /*2050*/  @!P1 BRA `(.L_x_20) ;  /* 0x0000000000049947 */ /* 0x000fea0003800000 */
[----:B------:R-:W-:Y:S01]  /*2060*/  BPT.TRAP 0x1 ;  /* 0x000000040000795c */ /* 0x000fe20000300000 */
.L_x_20:
[----:B------:R2:W-:Y:S01]  /*2070*/  STL [R1+0x74], RZ ;  /* 0x000074ff01007387 */ /* 0x0005e20000100800 */
[----:B------:R-:W-:Y:S01]  /*2080*/  UMOV UR6, 0x1 ;  /* 0x0000000100067882 */ /* 0x000fe20000000000 */
[----:B-1----:R-:W-:Y:S05]  /*2090*/  @P0 BRA `(.L_x_21) ;  /* 0x0000000000080947 */ /* 0x002fea0003800000 */
[----:B------:R-:W1:Y:S02]  /*20a0*/  SYNCS.PHASECHK.TRANS64.TRYWAIT P0, [UR7], R0 ;  /* 0x00000000ff0075a7 */ /* 0x000e640008000147 */
[----:B-1----:R-:W-:Y:S05]  /*20b0*/  @!P0 BRA `(.L_x_22) ;  /* 0x000000ec00e88947 */ /* 0x002fea0003800000 */
.L_x_21:
[----:B------:R3:W-:Y:S01]  /*20c0*/  STL [R1+0x70], RZ ;  /* 0x000070ff01007387 */ /* 0x0007e20000100800 */
[----:B------:R-:W-:Y:S01]  /*20d0*/  UIADD3 UR7, UR14, 0x21280, URZ ;  /* 0x000212800e077890 */ /* 0x000fe2000fffe03f */
[----:B------:R-:W-:Y:S01]  /*20e0*/  WARPGROUP.ARRIVE ;  /* 0x00000000000079c5 */ /* 0x000fe20000000000 */
[----:B------:R-:W-:Y:S01]  /*20f0*/  ULOP3.LUT UR8, UR15, 0x10000, URZ, 0xfc, !UPT ;  /* 0x000100000f087892 */ /* 0x000fe2000f8efc3f */
[----:B------:R3:W-:Y:S01]  /*2100*/  STL [R1+0x6c], RZ ;  /* 0x00006cff01007387 */ /* 0x0007e20000100800 */
[----:B------:R-:W-:Y:S01]  /*2110*/  USHF.R.U32.HI UR7, URZ, 0x4, UR7 ;  /* 0x000000043f077899 */ /* 0x000fe20008011607 */
[----:B01----:R-:W-:Y:S01]  /*2120*/  IMAD.MOV.U32 R0, RZ, RZ, RZ ;  /* 0x000000ffff007224 */ /* 0x003fe200078e00ff */
[----:B------:R-:W-:Y:S01]  /*2130*/  UIMAD UR8, UR5, 0x180, UR8 ;  /* 0x00000180050878a4 */ /* 0x000fe2000f8e0208 */
[----:B------:R3:W-:Y:S01]  /*2140*/  STL [R1+0x68], RZ ;  /* 0x000068ff01007387 */ /* 0x0007e20000100800 */
[----:B------:R-:W-:Y:S01]  /*2150*/  ULOP3.LUT UR7, UR7, 0x3fff, URZ, 0xc0, !UPT ;  /* 0x00003fff07077892 */ /* 0x000fe2000f8ec03f */
[----:B------:R-:W-:Y:S01]  /*2160*/  CS2R R2, SRZ ;  /* 0x0000000000027805 */ /* 0x000fe2000001ff00 */
[----:B------:R-:W-:Y:S01]  /*2170*/  UMOV UR9, 0xc0000010 ;  /* 0xc000001000097882 */ /* 0x000fe20000000000 */
[----:B------:R3:W-:Y:S01]  /*2180*/  STL [R1+0x64], RZ ;  /* 0x000064ff01007387 */ /* 0x0007e20000100800 */
[----:B------:R-:W-:Y:S01]  /*2190*/  ULOP3.LUT UR7, UR7, 0x10000, URZ, 0xfc, !UPT ;  /* 0x0001000007077892 */ /* 0x000fe2000f8efc3f */
[----:B------:R-:W-:Y:S01]  /*21a0*/  CS2R R4, SRZ ;  /* 0x0000000000047805 */ /* 0x000fe2000001ff00 */
[----:B------:R-:W-:Y:S01]  /*21b0*/  UMOV UR11, 0xc0000010 ;  /* 0xc0000010000b7882 */ /* 0x000fe20000000000 */
[----:B------:R3:W-:Y:S01]  /*21c0*/  STL [R1+0x60], RZ ;  /* 0x000060ff01007387 */ /* 0x0007e20000100800 */
[----:B------:R-:W-:Y:S01]  /*21d0*/  ULEA UR10, UR5, UR7, 0x8 ;  /* 0x00000007050a7291 */ /* 0x000fe2000f8e403f */
[----:B------:R-:W-:-:S02]  /*21e0*/  CS2R R6, SRZ ;  /* 0x0000000000067805 */ /* 0x000fc4000001ff00 */
[----:B------:R-:W-:Y:S01]  /*21f0*/  CS2R R8, SRZ ;  /* 0x0000000000087805 */ /* 0x000fe2000001ff00 */
[----:B------:R3:W-:Y:S01]  /*2200*/  STL [R1+0x5c], RZ ;  /* 0x00005cff01007387 */ /* 0x0007e20000100800 */
[----:B------:R-:W-:Y:S01]  /*2210*/  ULDC UR7, c[0x0][0x50c] ;  /* 0x0001430000077ab9 */ /* 0x000fe20000000800 */
[----:B------:R-:W-:Y:S01]  /*2220*/  CS2R R10, SRZ ;  /* 0x00000000000a7805 */ /* 0x000fe2000001ff00 */
[----:B------:R-:W-:Y:S01]  /*2230*/  UISETP.NE.AND UP0, UPT, UR7, 0x1, UPT ;  /* 0x000000010700788c */ /* 0x000fe2000bf05270 */
[----:B------:R3:W-:Y:S01]  /*2240*/  STL [R1+0x58], RZ ;  /* 0x000058ff01007387 */ /* 0x0007e20000100800 */
[----:B------:R-:W-:Y:S01]  /*2250*/  CS2R R12, SRZ ;  /* 0x00000000000c7805 */ /* 0x000fe2000001ff00 */
[----:B------:R-:W-:Y:S01]  /*2260*/  QGMMA.64x128x32.F32.E4M3.E4M3 R88, gdesc[UR8], RZ, !UPT ;  /* 0x01e00000085879f3 */ /* 0x000fe2000c7008ff */
[----:B------:R-:W-:Y:S01]  /*2270*/  USEL UR7, URZ, 0x1, UP0 ;  /* 0x000000013f077887 */ /* 0x000fe20008000000 */
[----:B------:R3:W-:Y:S01]  /*2280*/  STL [R1+0x54], RZ ;  /* 0x000054ff01007387 */ /* 0x0007e20000100800 */
[----:B------:R-:W-:Y:S01]  /*2290*/  UIADD3 UR8, UR8, 0x100, URZ ;  /* 0x0000010008087890 */ /* 0x000fe2000fffe03f */
[----:B------:R-:W-:Y:S01]  /*22a0*/  CS2R R14, SRZ ;  /* 0x00000000000e7805 */ /* 0x000fe2000001ff00 */
[----:B------:R-:W-:Y:S01]  /*22b0*/  UMOV UR9, 0xc0000010 ;  /* 0xc000001000097882 */ /* 0x000fe20000000000 */
[----:B------:R3:W-:Y:S01]  /*22c0*/  STL [R1+0x50], RZ ;  /* 0x000050ff01007387 */ /* 0x0007e20000100800 */
[----:B------:R-:W-:-:S02]  /*22d0*/  ISETP.NE.AND P0, PT, RZ, UR7, PT ;  /* 0x00000007ff007c0c */ /* 0x000fc4000bf05270 */
[----:B------:R-:W-:Y:S02]  /*22e0*/  CS2R R16, SRZ ;  /* 0x0000000000107805 */ /* 0x000fe4000001ff00 */
[----:B------:R-:W-:Y:S01]  /*22f0*/  CS2R R18, SRZ ;  /* 0x0000000000127805 */ /* 0x000fe2000001ff00 */
[----:B------:R3:W-:Y:S01]  /*2300*/  STL [R1+0x4c], RZ ;  /* 0x00004cff01007387 */ /* 0x0007e20000100800 */
[----:B------:R-:W-:Y:S01]  /*2310*/  CS2R R20, SRZ ;  /* 0x0000000000147805 */ /* 0x000fe2000001ff00 */
[----:B------:R-:W-:Y:S01]  /*2320*/  QGMMA.64x128x32.F32.E4M3.E4M3 R24, gdesc[UR8], RZ, !UPT, gsb0 ;  /* 0x01e00000081879f3 */ /* 0x000fe2000c0008ff */
[----:B------:R-:W-:Y:S01]  /*2330*/  CS2R R22, SRZ ;  /* 0x0000000000167805 */ /* 0x000fe2000001ff00 */
[----:B------:R3:W-:Y:S01]  /*2340*/  STL [R1+0x48], RZ ;  /* 0x000048ff01007387 */ /* 0x0007e20000100800 */
[----:B------:R-:W-:Y:S02]  /*2350*/  CS2R R152, SRZ ;  /* 0x0000000000987805 */ /* 0x000fe4000001ff00 */
        /* <DEDUP_REMOVED lines=47> */
[----:B------:R-:W-:Y:S01]  /*2650*/  CS2R R224, SRZ ;  /* 0x0000000000e07805 */ /* 0x000fe2000001ff00 */
[----:B------:R-:W-:Y:S02]  /*2660*/  IMAD.MOV.U32 R226, RZ, RZ, RZ ;  /* 0x000000ffffe27224 */ /* 0x000fe400078e00ff */
[----:B------:R3:W-:Y:S04]  /*2670*/  STL [R1+0x14], RZ ;  /* 0x000014ff01007387 */ /* 0x0007e80000100800 */
[----:B------:R3:W-:Y:S04]  /*2680*/  STL [R1+0x10], RZ ;  /* 0x000010ff01007387 */ /* 0x0007e80000100800 */
[----:B------:R3:W-:Y:S04]  /*2690*/  STL [R1+0xc], RZ ;  /* 0x00000cff01007387 */ /* 0x0007e80000100800 */
[----:B------:R3:W-:Y:S04]  /*26a0*/  STL [R1+0x8], RZ ;  /* 0x000008ff01007387 */ /* 0x0007e80000100800 */
[----:B------:R3:W-:Y:S04]  /*26b0*/  STL [R1+0x4], RZ ;  /* 0x000004ff01007387 */ /* 0x0007e80000100800 */
[----:B------:R3:W-:Y:S01]  /*26c0*/  STL [R1], RZ ;  /* 0x000000ff01007387 */ /* 0x0007e20000100800 */
[----:B------:R-:W-:Y:S05]  /*26d0*/  @!P0 BRA `(.L_x_23) ;  /* 0x0000000800808947 */ /* 0x000fea0003800000 */
[----:B------:R-:W-:Y:S02]  /*26e0*/  WARPGROUP.DEPBAR.LE gsb0, 0x0 ;  /* 0x00008000000079c5 */ /* 0x000fe40000010000 */
[----:B------:R-:W-:-:S01]  /*26f0*/  FADD R227, RZ, R58 ;  /* 0x0000003affe37221 */ /* 0x000fc20000000000 */
[----:B------:R-:W-:Y:S01]  /*2700*/  FADD R226, RZ, R88 ;  /* 0x00000058ffe27221 */ /* 0x000fe20000000000 */
[----:B------:R-:W-:-:S01]  /*2710*/  FADD R225, RZ, R89 ;  /* 0x00000059ffe17221 */ /* 0x000fc20000000000 */
[----:B------:R-:W-:Y:S01]  /*2720*/  FADD R224, RZ, R90 ;  /* 0x0000005affe07221 */ /* 0x000fe20000000000 */
[----:B------:R-:W-:-:S01]  /*2730*/  FADD R223, RZ, R91 ;  /* 0x0000005bffdf7221 */ /* 0x000fc20000000000 */
[----:B------:R0:W-:Y:S01]  /*2740*/  STL [R1], R227 ;  /* 0x000000e301007387 */ /* 0x0001e20000100800 */
[----:B------:R-:W-:-:S01]  /*2750*/  FADD R222, RZ, R92 ;  /* 0x0000005cffde7221 */ /* 0x000fc20000000000 */
[----:B------:R-:W-:Y:S01]  /*2760*/  FADD R221, RZ, R93 ;  /* 0x0000005dffdd7221 */ /* 0x000fe20000000000 */
[----:B------:R-:W-:-:S01]  /*2770*/  FADD R220, RZ, R94 ;  /* 0x0000005effdc7221 */ /* 0x000fc20000000000 */
[----:B------:R-:W-:Y:S01]  /*2780*/  FADD R219, RZ, R95 ;  /* 0x0000005fffdb7221 */ /* 0x000fe20000000000 */
[----:B------:R-:W-:-:S01]  /*2790*/  FADD R218, RZ, R96 ;  /* 0x00000060ffda7221 */ /* 0x000fc20000000000 */
[----:B------:R-:W-:Y:S01]  /*27a0*/  FADD R217, RZ, R97 ;  /* 0x00000061ffd97221 */ /* 0x000fe20000000000 */
[----:B------:R-:W-:-:S01]  /*27b0*/  FADD R216, RZ, R98 ;  /* 0x00000062ffd87221 */ /* 0x000fc20000000000 */
[----:B------:R-:W-:Y:S01]  /*27c0*/  FADD R215, RZ, R99 ;  /* 0x00000063ffd77221 */ /* 0x000fe20000000000 */
[----:B------:R-:W-:-:S01]  /*27d0*/  FADD R214, RZ, R100 ;  /* 0x00000064ffd67221 */ /* 0x000fc20000000000 */
[----:B0-----:R-:W-:Y:S01]  /*27e0*/  FADD R227, RZ, R59 ;  /* 0x0000003bffe37221 */ /* 0x001fe20000000000 */
[----:B------:R-:W-:-:S01]  /*27f0*/  FADD R213, RZ, R101 ;  /* 0x00000065ffd57221 */ /* 0x000fc20000000000 */
[----:B------:R-:W-:Y:S01]  /*2800*/  FADD R212, RZ, R102 ;  /* 0x00000066ffd47221 */ /* 0x000fe20000000000 */
[----:B------:R-:W-:-:S01]  /*2810*/  FADD R211, RZ, R103 ;  /* 0x00000067ffd37221 */ /* 0x000fc20000000000 */
[----:B------:R-:W-:Y:S01]  /*2820*/  FADD R210, RZ, R104 ;  /* 0x00000068ffd27221 */ /* 0x000fe20000000000 */
[----:B------:R0:W-:Y:S01]  /*2830*/  STL [R1+0x4], R227 ;  /* 0x000004e301007387 */ /* 0x0001e20000100800 */
        /* <DEDUP_REMOVED lines=93> */
[----:B------:R-:W-:Y:S01]  /*2e10*/  UMOV UR6, URZ ;  /* 0x0000003f00067c82 */ /* 0x000fe20008000000 */
[----:B0-----:R-:W-:-:S05]  /*2e20*/  FADD R227, RZ, R66 ;  /* 0x00000042ffe37221 */ /* 0x001fca0000000000 */
[----:B------:R0:W-:Y:S02]  /*2e30*/  STL [R1+0x20], R227 ;  /* 0x000020e301007387 */ /* 0x0001e40000100800 */
        /* <DEDUP_REMOVED lines=42> */
.L_x_23:
[----:B------:R-:W-:-:S04]  /*30e0*/  UIADD3 UR18, UR5, 0x1, URZ ;  /* 0x0000000105127890 */ /* 0x000fc8000fffe03f */
[----:B------:R-:W-:-:S04]  /*30f0*/  UISETP.NE.AND UP0, UPT, UR18, 0x16, UPT ;  /* 0x000000161200788c */ /* 0x000fc8000bf05270 */
[----:B------:R-:W-:Y:S02]  /*3100*/  USEL UR8, URZ, 0x1, UP0 ;  /* 0x000000013f087887 */ /* 0x000fe40008000000 */
[----:B------:R-:W-:Y:S02]  /*3110*/  USEL UR18, UR18, URZ, UP0 ;  /* 0x0000003f12127287 */ /* 0x000fe40008000000 */
[----:B------:R-:W-:-:S06]  /*3120*/  ULOP3.LUT UR8, UR4, UR8, URZ, 0x3c, !UPT ;  /* 0x0000000804087292 */ /* 0x000fcc000f8e3c3f */
[----:B0-----:R-:W-:Y:S01]  /*3130*/  IMAD.U32 R227, RZ, RZ, UR8 ;  /* 0x00000008ffe37e24 */ /* 0x001fe2000f8e00ff */
[----:B------:R-:W-:-:S06]  /*3140*/  UMOV UR8, 0x1 ;  /* 0x0000000100087882 */ /* 0x000fcc0000000000 */
.L_x_18:
[----:B------:R-:W-:-:S04]  /*3150*/  UISETP.LT.AND UP0, UPT, UR12, 0x1, UPT ;  /* 0x000000010c00788c */ /* 0x000fc8000bf01270 */
[----:B------:R-:W-:-:S04]  /*3160*/  USEL UR9, UR12, 0x1, UP0 ;  /* 0x000000010c097887 */ /* 0x000fc80008000000 */
[----:B------:R-:W-:-:S04]  /*3170*/  UIADD3 UR9, UR12, -UR9, URZ ;  /* 0x800000090c097290 */ /* 0x000fc8000fffe03f */
[----:B------:R-:W-:-:S06]  /*3180*/  UISETP.GE.AND UP0, UPT, UR9, 0x1, UPT ;  /* 0x000000010900788c */ /* 0x000fcc000bf06270 */
[----:B------:R-:W-:-:S13]  /*3190*/  PLOP3.LUT P0, PT, PT, PT, UP0, 0x80, 0x0 ;  /* 0x000000000000781c */ /* 0x000fda0003f0f008 */
[----:B------:R-:W-:Y:S05]  /*31a0*/  @!P0 BRA `(.L_x_24) ;  /* 0x00000010009c8947 */ /* 0x000fea0003800000 */
[----:B------:R-:W-:Y:S01]  /*31b0*/  IMAD.U32 R228, RZ, RZ, UR9 ;  /* 0x00000009ffe47e24 */ /* 0x000fe2000f8e00ff */
[----:B------:R-:W-:Y:S01]  /*31c0*/  UMOV UR19, UR5 ;  /* 0x0000000500137c82 */ /* 0x000fe20008000000 */
[----:B------:R-:W-:-:S05]  /*31d0*/  ULDC UR24, c[0x0][0x50c] ;  /* 0x0001430000187ab9 */ /* 0x000fca0000000800 */
.L_x_32:
[----:B------:R-:W-:-:S06]  /*31e0*/  UISETP.NE.AND UP0, UPT, UR23, 0x3, UPT ;  /* 0x000000031700788c */ /* 0x000fcc000bf05270 */
[----:B------:R-:W-:-:S13]  /*31f0*/  PLOP3.LUT P1, PT, PT, PT, UP0, 0x80, 0x0 ;  /* 0x000000000000781c */ /* 0x000fda0003f2f008 */
[----:B-1---5:R-:W-:Y:S05]  /*3200*/  @!P1 BRA `(.L_x_25) ;  /* 0x0000000000049947 */ /* 0x022fea0003800000 */
[----:B------:R-:W-:Y:S01]  /*3210*/  BPT.TRAP 0x1 ;  /* 0x000000040000795c */ /* 0x000fe20000300000 */
.L_x_25:
[----:B------:R-:W0:Y:S01]  /*3220*/  S2UR UR9, SR_CgaCtaId ;  /* 0x00000000000979c3 */ /* 0x000e220000008800 */
[----:B------:R-:W-:Y:S01]  /*3230*/  UMOV UR14, 0x400 ;  /* 0x00000400000e7882 */ /* 0x000fe20000000000 */
[----:B------:R-:W-:Y:S01]  /*3240*/  SHF.L.U32 R229, R227, 0x1f, RZ ;  /* 0x0000001fe3e57819 */ /* 0x000fe200000006ff */
[----:B0-----:R-:W-:-:S04]  /*3250*/  ULEA UR14, UR9, UR14, 0x18 ;  /* 0x0000000e090e7291 */ /* 0x001fc8000f8ec03f */
[----:B------:R-:W-:-:S09]  /*3260*/  ULEA UR9, UR18, UR14, 0x3 ;  /* 0x0000000e12097291 */ /* 0x000fd2000f8e183f */
[----:B------:R0:W1:Y:S01]  /*3270*/  SYNCS.PHASECHK.TRANS64.TRYWAIT P0, [UR9], R229 ;  /* 0x000000e5ff0075a7 */ /* 0x0000620008000149 */
[----:B------:R-:W-:Y:S05]  /*3280*/  @!P1 BRA `(.L_x_26) ;  /* 0x0000000000049947 */ /* 0x000fea0003800000 */
[----:B------:R-:W-:Y:S01]  /*3290*/  BPT.TRAP 0x1 ;  /* 0x000000040000795c */ /* 0x000fe20000300000 */
.L_x_26:
[----:B-1----:R-:W-:Y:S05]  /*32a0*/  @P0 BRA `(.L_x_27) ;  /* 0x0000000000080947 */ /* 0x002fea0003800000 */
[----:B------:R-:W1:Y:S02]  /*32b0*/  SYNCS.PHASECHK.TRANS64.TRYWAIT P0, [UR9], R229 ;  /* 0x000000e5ff0075a7 */ /* 0x000e640008000149 */
[----:B-1----:R-:W-:Y:S05]  /*32c0*/  @!P0 BRA `(.L_x_28) ;  /* 0x000000dc007c8947 */ /* 0x002fea0003800000 */
.L_x_27:
[----:B------:R-:W-:Y:S01]  /*32d0*/  UIADD3 UR9, UR14, 0x21280, URZ ;  /* 0x000212800e097890 */ /* 0x000fe2000fffe03f */
[----:B------:R-:W-:Y:S01]  /*32e0*/  WARPGROUP.ARRIVE ;  /* 0x00000000000079c5 */ /* 0x000fe20000000000 */
[----:B------:R-:W-:Y:S02]  /*32f0*/  UISETP.NE.AND UP0, UPT, UR7, URZ, UPT ;  /* 0x0000003f0700728c */ /* 0x000fe4000bf05270 */
[----:B------:R-:W-:Y:S02]  /*3300*/  USHF.R.U32.HI UR9, URZ, 0x4, UR9 ;  /* 0x000000043f097899 */ /* 0x000fe40008011609 */
[----:B------:R-:W-:Y:S02]  /*3310*/  USEL UR8, UR8, URZ, !UP0 ;  /* 0x0000003f08087287 */ /* 0x000fe4000c000000 */
[----:B------:R-:W-:Y:S02]  /*3320*/  ULOP3.LUT UR9, UR9, 0x3fff, URZ, 0xc0, !UPT ;  /* 0x00003fff09097892 */ /* 0x000fe4000f8ec03f */
[----:B------:R-:W-:-:S02]  /*3330*/  ULOP3.LUT UR7, UR15, 0x10000, URZ, 0xfc, !UPT ;  /* 0x000100000f077892 */ /* 0x000fc4000f8efc3f */
[----:B------:R-:W-:Y:S02]  /*3340*/  ULOP3.LUT UR9, UR9, 0x10000, URZ, 0xfc, !UPT ;  /* 0x0001000009097892 */ /* 0x000fe4000f8efc3f */
[----:B------:R-:W-:Y:S02]  /*3350*/  UISETP.NE.U32.AND UP0, UPT, UR8, URZ, UPT ;  /* 0x0000003f0800728c */ /* 0x000fe4000bf05070 */
[----:B------:R-:W-:Y:S02]  /*3360*/  UIMAD UR8, UR18, 0x180, UR7 ;  /* 0x00000180120878a4 */ /* 0x000fe4000f8e0207 */
[----:B------:R-:W-:Y:S01]  /*3370*/  ULEA UR10, UR18, UR9, 0x8 ;  /* 0x00000009120a7291 */ /* 0x000fe2000f8e403f */
[----:B------:R-:W-:Y:S02]  /*3380*/  UMOV UR11, 0xc0000010 ;  /* 0xc0000010000b7882 */ /* 0x000fe40000000000 */
[----:B------:R-:W-:Y:S01]  /*3390*/  UMOV UR9, 0xc0000010 ;  /* 0xc000001000097882 */ /* 0x000fe20000000000 */
[----:B------:R-:W-:-:S05]  /*33a0*/  UIADD3 UR6, UR6, 0x1, URZ ;  /* 0x0000000106067890 */ /* 0x000fca000fffe03f */
[----:B------:R-:W-:Y:S01]  /*33b0*/  QGMMA.64x128x32.F32.E4M3.E4M3 R88, gdesc[UR8], R88, UP0 ;  /* 0x01e00000085879f3 */ /* 0x000fe2000bf00858 */
[----:B------:R-:W-:Y:S01]  /*33c0*/  UIADD3 UR8, UR8, 0x100, URZ ;  /* 0x0000010008087890 */ /* 0x000fe2000fffe03f */
[----:B------:R-:W-:-:S10]  /*33d0*/  UMOV UR9, 0xc0000010 ;  /* 0xc000001000097882 */ /* 0x000fd40000000000 */
[----:B------:R-:W-:Y:S01]  /*33e0*/  QGMMA.64x128x32.F32.E4M3.E4M3 R24, gdesc[UR8], R24, UP0, gsb0 ;  /* 0x01e00000081879f3 */ /* 0x000fe2000b800818 */
[----:B------:R-:W-:-:S04]  /*33f0*/  UISETP.NE.AND UP0, UPT, UR6, UR24, UPT ;  /* 0x000000180600728c */ /* 0x000fc8000bf05270 */
[----:B------:R-:W-:-:S06]  /*3400*/  USEL UR7, URZ, 0x1, UP0 ;  /* 0x000000013f077887 */ /* 0x000fcc0008000000 */
[----:B------:R-:W-:Y:S01]  /*3410*/  ISETP.NE.AND P0, PT, RZ, UR7, PT ;  /* 0x00000007ff007c0c */ /* 0x000fe2000bf05270 */
[----:B------:R-:W-:-:S12]  /*3420*/  WARPGROUP.DEPBAR.LE gsb0, 0x1 ;  /* 0x00008000000079c5 */ /* 0x000fd80000010100 */
[----:B------:R-:W-:Y:S05]  /*3430*/  @!P0 BRA `(.L_x_29) ;  /* 0x0000000c00808947 */ /* 0x000fea0003800000 */
[----:B------:R-:W-:Y:S02]  /*3440*/  WARPGROUP.DEPBAR.LE gsb0, 0x0 ;  /* 0x00008000000079c5 */ /* 0x000fe40000010000 */
[----:B------:R-:W-:-:S01]  /*3450*/  FADD R226, R88, R226 ;  /* 0x000000e258e27221 */ /* 0x000fc20000000000 */
[----:B------:R-:W-:Y:S01]  /*3460*/  FADD R225, R89, R225 ;  /* 0x000000e159e17221 */ /* 0x000fe20000000000 */
[----:B------:R1:W-:Y:S01]  /*3470*/  STL [R1+0x90], R227 ;  /* 0x000090e301007387 */ /* 0x0003e20000100800 */
[----:B------:R-:W-:-:S01]  /*3480*/  FADD R224, R90, R224 ;  /* 0x000000e05ae07221 */ /* 0x000fc20000000000 */
[----:B------:R-:W-:Y:S01]  /*3490*/  FADD R223, R91, R223 ;  /* 0x000000df5bdf7221 */ /* 0x000fe20000000000 */
[----:B------:R-:W-:-:S01]  /*34a0*/  FADD R222, R92, R222 ;  /* 0x000000de5cde7221 */ /* 0x000fc20000000000 */
[----:B------:R-:W-:Y:S01]  /*34b0*/  FADD R221, R93, R221 ;  /* 0x000000dd5ddd7221 */ /* 0x000fe20000000000 */
[----:B-1----:R-:W4:Y:S04]  /*34c0*/  LDL.LU R227, [R1+0x30] ;  /* 0x0000300001e37983 */ /* 0x002f280000300800 */
[----:B------:R1:W-:Y:S01]  /*34d0*/  STL [R1+0x94], R226 ;  /* 0x000094e201007387 */ /* 0x0003e20000100800 */
[----:B------:R-:W-:-:S01]  /*34e0*/  FADD R220, R94, R220 ;  /* 0x000000dc5edc7221 */ /* 0x000fc20000000000 */
[----:B------:R-:W-:-:S02]  /*34f0*/  FADD R219, R95, R219 ;  /* 0x000000db5fdb7221 */ /* 0x000fc40000000000 */
[----:B-1----:R-:W2:Y:S04]  /*3500*/  LDL.LU R226, [R1+0x2c] ;  /* 0x00002c0001e27983 */ /* 0x002ea80000300800 */
[----:B------:R1:W-:Y:S01]  /*3510*/  STL [R1+0x98], R225 ;  /* 0x000098e101007387 */ /* 0x0003e20000100800 */
[----:B------:R-:W-:-:S03]  /*3520*/  FADD R218, R96, R218 ;  /* 0x000000da60da7221 */ /* 0x000fc60000000000 */
[----:B-1----:R-:W3:Y:S04]  /*3530*/  LDL.LU R225, [R1+0x28] ;  /* 0x0000280001e17983 */ /* 0x002ee80000300800 */
        /* <DEDUP_REMOVED lines=9> */
[----:B------:R1:W-:Y:S04]  /*35d0*/  STL [R1+0xa8], R221 ;  /* 0x0000a8dd01007387 */ /* 0x0003e80000100800 */
        /* <DEDUP_REMOVED lines=12> */
[----:B-1----:R-:W3:Y:S01]  /*36a0*/  LDL.LU R215, [R1] ;  /* 0x0000000001d77983 */ /* 0x002ee20000300800 */
[----:B------:R-:W-:-:S01]  /*36b0*/  FADD R214, R100, R214 ;  /* 0x000000d664d67221 */ /* 0x000fc20000000000 */
[----:B------:R-:W-:Y:S01]  /*36c0*/  FADD R213, R101, R213 ;  /* 0x000000d565d57221 */ /* 0x000fe20000000000 */
[----:B------:R-:W-:-:S01]  /*36d0*/  FADD R212, R102, R212 ;  /* 0x000000d466d47221 */ /* 0x000fc20000000000 */
[----:B------:R-:W-:Y:S01]  /*36e0*/  FADD R211, R103, R211 ;  /* 0x000000d367d37221 */ /* 0x000fe20000000000 */
[----:B------:R-:W-:-:S01]  /*36f0*/  FADD R210, R104, R210 ;  /* 0x000000d268d27221 */ /* 0x000fc20000000000 */
[----:B------:R-:W-:Y:S01]  /*3700*/  STL [R1+0xc4], R214 ;  /* 0x0000c4d601007387 */ /* 0x000fe20000100800 */
        /* <DEDUP_REMOVED lines=11> */
[----:B------:R1:W-:Y:S01]  /*37c0*/  STL [R1+0xd0], R211 ;  /* 0x0000d0d301007387 */ /* 0x0003e20000100800 */
[----:B------:R-:W-:-:S01]  /*37d0*/  FADD R200, R114, R200 ;  /* 0x000000c872c87221 */ /* 0x000fc20000000000 */
[----:B------:R-:W-:Y:S01]  /*37e0*/  FADD R199, R115, R199 ;  /* 0x000000c773c77221 */ /* 0x000fe20000000000 */
        /* <DEDUP_REMOVED lines=69> */
[----:B-----5:R-:W-:Y:S01]  /*3c40*/  FADD R0, R57, R0 ;  /* 0x0000000039007221 */ /* 0x020fe20000000000 */
[----:B----4-:R-:W-:-:S01]  /*3c50*/  FADD R227, R70, R227 ;  /* 0x000000e346e37221 */ /* 0x010fc20000000000 */
[----:B--2---:R-:W-:Y:S01]  /*3c60*/  FADD R226, R69, R226 ;  /* 0x000000e245e27221 */ /* 0x004fe20000000000 */
[----:B---3--:R-:W-:-:S01]  /*3c70*/  FADD R225, R68, R225 ;  /* 0x000000e144e17221 */ /* 0x008fc20000000000 */
        /* <DEDUP_REMOVED lines=9> */
[----:B------:R-:W-:-:S05]  /*3d10*/  FADD R215, R58, R215 ;  /* 0x000000d73ad77221 */ /* 0x000fca0000000000 */
[----:B------:R2:W-:Y:S04]  /*3d20*/  STL [R1], R215 ;  /* 0x000000d701007387 */ /* 0x0005e80000100800 */
[----:B------:R3:W-:Y:S04]  /*3d30*/  STL [R1+0x4], R216 ;  /* 0x000004d801007387 */ /* 0x0007e80000100800 */
        /* <DEDUP_REMOVED lines=8> */
[----:B-1----:R-:W4:Y:S04]  /*3dc0*/  LDL.LU R211, [R1+0x34] ;  /* 0x0000340001d37983 */ /* 0x002f280000300800 */
[----:B------:R1:W-:Y:S04]  /*3dd0*/  STL [R1+0x28], R225 ;  /* 0x000028e101007387 */ /* 0x0003e80000100800 */
[----:B------:R-:W4:Y:S04]  /*3de0*/  LDL.LU R212, [R1+0x38] ;  /* 0x0000380001d47983 */ /* 0x000f280000300800 */
[----:B------:R1:W-:Y:S04]  /*3df0*/  STL [R1+0x2c], R226 ;  /* 0x00002ce201007387 */ /* 0x0003e80000100800 */
[----:B------:R-:W4:Y:S04]  /*3e00*/  LDL.LU R213, [R1+0x3c] ;  /* 0x00003c0001d57983 */ /* 0x000f280000300800 */
[----:B------:R1:W-:Y:S04]  /*3e10*/  STL [R1+0x30], R227 ;  /* 0x000030e301007387 */ /* 0x0003e80000100800 */
[----:B------:R-:W4:Y:S04]  /*3e20*/  LDL.LU R214, [R1+0x40] ;  /* 0x0000400001d67983 */ /* 0x000f280000300800 */
[----:B--2---:R-:W2:Y:S04]  /*3e30*/  LDL.LU R215, [R1+0x44] ;  /* 0x0000440001d77983 */ /* 0x004ea80000300800 */
[----:B---3--:R-:W3:Y:S04]  /*3e40*/  LDL.LU R216, [R1+0x48] ;  /* 0x0000480001d87983 */ /* 0x008ee80000300800 */
[----:B----4-:R-:W4:Y:S04]  /*3e50*/  LDL.LU R217, [R1+0x4c] ;  /* 0x00004c0001d97983 */ /* 0x010f280000300800 */
[----:B0-----:R-:W4:Y:S04]  /*3e60*/  LDL.LU R218, [R1+0x50] ;  /* 0x0000500001da7983 */ /* 0x001f280000300800 */
[----:B------:R-:W4:Y:S04]  /*3e70*/  LDL.LU R219, [R1+0x54] ;  /* 0x0000540001db7983 */ /* 0x000f280000300800 */
[----:B------:R-:W4:Y:S04]  /*3e80*/  LDL.LU R220, [R1+0x58] ;  /* 0x0000580001dc7983 */ /* 0x000f280000300800 */
[----:B------:R-:W4:Y:S04]  /*3e90*/  LDL.LU R221, [R1+0x5c] ;  /* 0x00005c0001dd7983 */ /* 0x000f280000300800 */
[----:B------:R-:W4:Y:S04]  /*3ea0*/  LDL.LU R222, [R1+0x60] ;  /* 0x0000600001de7983 */ /* 0x000f280000300800 */
[----:B------:R-:W4:Y:S04]  /*3eb0*/  LDL.LU R223, [R1+0x64] ;  /* 0x0000640001df7983 */ /* 0x000f280000300800 */
[----:B------:R-:W4:Y:S04]  /*3ec0*/  LDL.LU R224, [R1+0x68] ;  /* 0x0000680001e07983 */ /* 0x000f280000300800 */
[----:B-1----:R-:W4:Y:S04]  /*3ed0*/  LDL.LU R225, [R1+0x6c] ;  /* 0x00006c0001e17983 */ /* 0x002f280000300800 */
[----:B------:R-:W4:Y:S04]  /*3ee0*/  LDL.LU R226, [R1+0x70] ;  /* 0x0000700001e27983 */ /* 0x000f280000300800 */
[----:B------:R-:W4:Y:S01]  /*3ef0*/  LDL.LU R227, [R1+0x74] ;  /* 0x0000740001e37983 */ /* 0x000f220000300800 */
[----:B------:R-:W-:-:S05]  /*3f00*/  FADD R211, R71, R211 ;  /* 0x000000d347d37221 */ /* 0x000fca0000000000 */
[----:B------:R0:W-:Y:S01]  /*3f10*/  STL [R1+0x34], R211 ;  /* 0x000034d301007387 */ /* 0x0001e20000100800 */
[----:B------:R-:W-:-:S03]  /*3f20*/  FADD R212, R72, R212 ;  /* 0x000000d448d47221 */ /* 0x000fc60000000000 */
[----:B0-----:R1:W5:Y:S01]  /*3f30*/  LDL.LU R211, [R1+0xd0] ;  /* 0x0000d00001d37983 */ /* 0x0013620000300800 */
[----:B------:R-:W-:-:S03]  /*3f40*/  FADD R213, R73, R213 ;  /* 0x000000d549d57221 */ /* 0x000fc60000000000 */
[----:B------:R0:W-:Y:S01]  /*3f50*/  STL [R1+0x38], R212 ;  /* 0x000038d401007387 */ /* 0x0001e20000100800 */
[----:B------:R-:W-:-:S01]  /*3f60*/  FADD R214, R74, R214 ;  /* 0x000000d64ad67221 */ /* 0x000fc20000000000 */
[----:B--2---:R-:W-:Y:S02]  /*3f70*/  FADD R215, R75, R215 ;  /* 0x000000d74bd77221 */ /* 0x004fe40000000000 */
[----:B0-----:R1:W5:Y:S01]  /*3f80*/  LDL.LU R212, [R1+0xcc] ;  /* 0x0000cc0001d47983 */ /* 0x0013620000300800 */
[----:B---3--:R-:W-:-:S03]  /*3f90*/  FADD R216, R76, R216 ;  /* 0x000000d84cd87221 */ /* 0x008fc60000000000 */
[----:B------:R0:W-:Y:S01]  /*3fa0*/  STL [R1+0x3c], R213 ;  /* 0x00003cd501007387 */ /* 0x0001e20000100800 */
[----:B----4-:R-:W-:-:S03]  /*3fb0*/  FADD R217, R77, R217 ;  /* 0x000000d94dd97221 */ /* 0x010fc60000000000 */
[----:B0-----:R1:W5:Y:S01]  /*3fc0*/  LDL.LU R213, [R1+0xc8] ;  /* 0x0000c80001d57983 */ /* 0x0013620000300800 */
[----:B------:R-:W-:-:S03]  /*3fd0*/  FADD R218, R78, R218 ;  /* 0x000000da4eda7221 */ /* 0x000fc60000000000 */
[----:B------:R0:W-:Y:S01]  /*3fe0*/  STL [R1+0x40], R214 ;  /* 0x000040d601007387 */ /* 0x0001e20000100800 */
[----:B------:R-:W-:-:S01]  /*3ff0*/  FADD R219, R79, R219 ;  /* 0x000000db4fdb7221 */ /* 0x000fc20000000000 */
[----:B------:R-:W-:Y:S02]  /*4000*/  FADD R220, R80, R220 ;  /* 0x000000dc50dc7221 */ /* 0x000fe40000000000 */
[----:B0-----:R1:W5:Y:S04]  /*4010*/  LDL.LU R214, [R1+0xc4] ;  /* 0x0000c40001d67983 */ /* 0x0013680000300800 */
[----:B------:R0:W-:Y:S01]  /*4020*/  STL [R1+0x44], R215 ;  /* 0x000044d701007387 */ /* 0x0001e20000100800 */
[----:B------:R-:W-:-:S01]  /*4030*/  FADD R221, R81, R221 ;  /* 0x000000dd51dd7221 */ /* 0x000fc20000000000 */
[----:B------:R-:W-:-:S02]  /*4040*/  FADD R222, R82, R222 ;  /* 0x000000de52de7221 */ /* 0x000fc40000000000 */
[----:B0-----:R1:W5:Y:S04]  /*4050*/  LDL.LU R215, [R1+0xc0] ;  /* 0x0000c00001d77983 */ /* 0x0013680000300800 */
[----:B------:R0:W-:Y:S01]  /*4060*/  STL [R1+0x48], R216 ;  /* 0x000048d801007387 */ /* 0x0001e20000100800 */
[----:B------:R-:W-:-:S03]  /*4070*/  FADD R223, R83, R223 ;  /* 0x000000df53df7221 */ /* 0x000fc60000000000 */
        /* <DEDUP_REMOVED lines=13> */
[----:B------:R0:W-:Y:S04]  /*4150*/  STL [R1+0x5c], R221 ;  /* 0x00005cdd01007387 */ /* 0x0001e80000100800 */
        /* <DEDUP_REMOVED lines=12> */
[----:B0-----:R1:W5:Y:S01]  /*4220*/  LDL.LU R227, [R1+0x90] ;  /* 0x0000900001e37983 */ /* 0x0013620000300800 */
[----:B------:R-:W-:-:S05]  /*4230*/  UMOV UR6, URZ ;  /* 0x0000003f00067c82 */ /* 0x000fca0008000000 */
.L_x_29:
[----:B------:R-:W-:Y:S05]  /*4240*/  @!P1 BRA `(.L_x_30) ;  /* 0x0000000000049947 */ /* 0x000fea0003800000 */
[----:B------:R-:W-:Y:S01]  /*4250*/  BPT.TRAP 0x1 ;  /* 0x000000040000795c */ /* 0x000fe20000300000 */
.L_x_30:
[----:B------:R4:W-:Y:S04]  /*4260*/  STL [R1+0x94], R2 ;  /* 0x0000940201007387 */ /* 0x0009e80000100800 */
[----:B----4-:R-:W4:Y:S04]  /*4270*/  LDL R2, [R1+0x78] ;  /* 0x0000780001027983 */ /* 0x010f280000100800 */
[----:B-----5:R0:W-:Y:S04]  /*4280*/  STL [R1+0x90], R0 ;  /* 0x0000900001007387 */ /* 0x0201e80000100800 */
[----:B0-----:R-:W2:Y:S01]  /*4290*/  LDL R0, [R1+0x7c] ;  /* 0x00007c0001007983 */ /* 0x001ea20000100800 */
[----:B------:R-:W-:Y:S01]  /*42a0*/  IMAD.U32 R229, RZ, RZ, UR19 ;  /* 0x00000013ffe57e24 */ /* 0x000fe2000f8e00ff */
[----:B----4-:R-:W-:-:S02]  /*42b0*/  ISETP.NE.AND P0, PT, R2, RZ, PT ;  /* 0x000000ff0200720c */ /* 0x010fc40003f05270 */
[----:B------:R0:W5:Y:S11]  /*42c0*/  LDL.LU R2, [R1+0x94] ;  /* 0x0000940001027983 */ /* 0x0001760000300800 */
[----:B------:R-:W-:-:S05]  /*42d0*/  @P0 LEA R229, R229, UR14, 0x3 ;  /* 0x0000000ee5e50c11 */ /* 0x000fca000f8e18ff */
[----:B------:R-:W-:-:S05]  /*42e0*/  @P0 VIADD R229, R229, 0xb0 ;  /* 0x000000b0e5e50836 */ /* 0x000fca0000000000 */
[----:B--2---:R-:W-:Y:S02]  /*42f0*/  @P0 PRMT R229, R0, 0x654, R229 ;  /* 0x0000065400e50816 */ /* 0x004fe400000000e5 */
[----:B------:R0:W5:Y:S01]  /*4300*/  LDL.LU R0, [R1+0x90] ;  /* 0x0000900001007983 */ /* 0x0001620000300800 */
[----:B------:R-:W-:Y:S01]  /*4310*/  UISETP.GT.U32.AND UP0, UPT, UR13, 0x1, UPT ;  /* 0x000000010d00788c */ /* 0x000fe2000bf04070 */
[----:B------:R0:W-:Y:S05]  /*4320*/  @P0 SYNCS.ARRIVE.TRANS64.RED.A1T0 RZ, [R229+URZ], RZ ;  /* 0x000000ffe5ff09a7 */ /* 0x0001ea000810043f */
[----:B------:R-:W-:-:S13]  /*4330*/  PLOP3.LUT P0, PT, PT, PT, UP0, 0x80, 0x0 ;  /* 0x000000000000781c */ /* 0x000fda0003f0f008 */
[----:B0-----:R-:W-:Y:S05]  /*4340*/  @P0 BRA `(.L_x_31) ;  /* 0x0000000000040947 */ /* 0x001fea0003800000 */
[----:B------:R-:W-:Y:S01]  /*4350*/  BPT.TRAP 0x1 ;  /* 0x000000040000795c */ /* 0x000fe20000300000 */
.L_x_31:
[----:B------:R-:W-:Y:S01]  /*4360*/  UIADD3 UR18, UR18, 0x1, URZ ;  /* 0x0000000112127890 */ /* 0x000fe2000fffe03f */
[C---:B------:R-:W-:Y:S01]  /*4370*/  ISETP.GT.AND P0, PT, R228.reuse, 0x1, PT ;  /* 0x00000001e400780c */ /* 0x040fe20003f04270 */
[----:B------:R-:W-:Y:S01]  /*4380*/  UIADD3 UR19, UR19, 0x1, URZ ;  /* 0x0000000113137890 */ /* 0x000fe2000fffe03f */
[----:B------:R-:W-:Y:S01]  /*4390*/  VIADD R228, R228, 0xffffffff ;  /* 0xffffffffe4e47836 */ /* 0x000fe20000000000 */
[----:B------:R-:W-:Y:S02]  /*43a0*/  UISETP.NE.AND UP0, UPT, UR18, 0x16, UPT ;  /* 0x000000161200788c */ /* 0x000fe4000bf05270 */
[----:B------:R-:W-:Y:S02]  /*43b0*/  UISETP.NE.AND UP1, UPT, UR19, 0x16, UPT ;  /* 0x000000161300788c */ /* 0x000fe4000bf25270 */
[----:B------:R-:W-:Y:S02]  /*43c0*/  USEL UR8, URZ, 0x1, UP0 ;  /* 0x000000013f087887 */ /* 0x000fe40008000000 */
[----:B------:R-:W-:-:S02]  /*43d0*/  USEL UR18, UR18, URZ, UP0 ;  /* 0x0000003f12127287 */ /* 0x000fc40008000000 */
[----:B------:R-:W-:Y:S02]  /*43e0*/  USEL UR19, UR19, URZ, UP1 ;  /* 0x0000003f13137287 */ /* 0x000fe40008800000 */
[----:B------:R-:W-:Y:S01]  /*43f0*/  LOP3.LUT R227, R227, UR8, RZ, 0x3c, !PT ;  /* 0x00000008e3e37c12 */ /* 0x000fe2000f8e3cff */
[----:B------:R-:W-:Y:S01]  /*4400*/  UMOV UR8, 0x1 ;  /* 0x0000000100087882 */ /* 0x000fe20000000000 */
[----:B------:R-:W-:Y:S08]  /*4410*/  @P0 BRA `(.L_x_32) ;  /* 0xffffffec00700947 */ /* 0x000ff0000383ffff */
.L_x_24:
[----:B------:R-:W-:-:S04]  /*4420*/  UISETP.NE.AND UP0, UPT, UR6, URZ, UPT ;  /* 0x0000003f0600728c */ /* 0x000fc8000bf05270 */
[----:B------:R-:W-:-:S06]  /*4430*/  USEL UR6, URZ, 0x1, !UP0 ;  /* 0x000000013f067887 */ /* 0x000fcc000c000000 */
[----:B------:R-:W-:-:S13]  /*4440*/  ISETP.NE.AND P0, PT, RZ, UR6, PT ;  /* 0x00000006ff007c0c */ /* 0x000fda000bf05270 */
[----:B------:R-:W-:Y:S05]  /*4450*/  @!P0 BRA `(.L_x_33) ;  /* 0x0000000c00dc8947 */ /* 0x000fea0003800000 */
[----:B------:R-:W4:Y:S04]  /*4460*/  LDL.LU R227, [R1+0x74] ;  /* 0x0000740001e37983 */ /* 0x000f280000300800 */
[----:B----4-:R0:W-:Y:S04]  /*4470*/  STL [R1+0x90], R227 ;  /* 0x000090e301007387 */ /* 0x0101e80000100800 */
[----:B0-----:R-:W4:Y:S04]  /*4480*/  LDL.LU R227, [R1+0x70] ;  /* 0x0000700001e37983 */ /* 0x001f280000300800 */
        /* <DEDUP_REMOVED lines=55> */
[----:B0-----:R-:W4:Y:S01]  /*4800*/  LDL.LU R227, [R1] ;  /* 0x0000000001e37983 */ /* 0x001f220000300800 */
[----:B------:R-:W-:-:S02]  /*4810*/  WARPGROUP.DEPBAR.LE gsb0, 0x0 ;  /* 0x00008000000079c5 */ /* 0x000fc40000010000 */
[----:B------:R-:W-:Y:S01]  /*4820*/  FADD R226, R88, R226 ;  /* 0x000000e258e27221 */ /* 0x000fe20000000000 */
        /* <DEDUP_REMOVED lines=95> */
[----:B-----5:R-:W-:Y:S01]  /*4e20*/  FADD R2, R56, R2 ;  /* 0x0000000238027221 */ /* 0x020fe20000000000 */
[----:B------:R-:W-:Y:S01]  /*4e30*/  FADD R0, R57, R0 ;  /* 0x0000000039007221 */ /* 0x000fe20000000000 */
[----:B----4-:R-:W-:-:S05]  /*4e40*/  FADD R227, R58, R227 ;  /* 0x000000e33ae37221 */ /* 0x010fca0000000000 */
[----:B------:R0:W-:Y:S04]  /*4e50*/  STL [R1], R227 ;  /* 0x000000e301007387 */ /* 0x0001e80000100800 */
[----:B0-----:R-:W4:Y:S02]  /*4e60*/  LDL.LU R227, [R1+0x100] ;  /* 0x0001000001e37983 */ /* 0x001f240000300800 */
[----:B----4-:R-:W-:-:S05]  /*4e70*/  FADD R227, R59, R227 ;  /* 0x000000e33be37221 */ /* 0x010fca0000000000 */
[----:B------:R0:W-:Y:S04]  /*4e80*/  STL [R1+0x4], R227 ;  /* 0x000004e301007387 */ /* 0x0001e80000100800 */
        /* <DEDUP_REMOVED lines=83> */
[----:B------:R0:W-:Y:S02]  /*53c0*/  STL [R1+0x74], R227 ;  /* 0x000074e301007387 */ /* 0x0001e40000100800 */
.L_x_33:
[----:B------:R-:W-:Y:S02]  /*53d0*/  WARPGROUP.DEPBAR.LE gsb0, 0x0 ;  /* 0x00008000000079c5 */ /* 0x000fe40000010000 */
[----:B------:R-:W4:Y:S02]  /*53e0*/  LDC R24, c[0x0][0x28c] ;  /* 0x0000a300ff187b82 */ /* 0x000f240000000800 */
[----:B----4-:R-:W-:-:S13]  /*53f0*/  ISETP.GE.AND P0, PT, R24, 0x1, PT ;  /* 0x000000011800780c */ /* 0x010fda0003f06270 */
[----:B------:R-:W-:Y:S05]  /*5400*/  @!P0 BRA `(.L_x_34) ;  /* 0x0000000000648947 */ /* 0x000fea0003800000 */
[----:B------:R-:W-:-:S06]  /*5410*/  UISETP.NE.AND UP0, UPT, UR23, 0x3, UPT ;  /* 0x000000031700788c */ /* 0x000fcc000bf05270 */
[----:B------:R-:W-:-:S13]  /*5420*/  PLOP3.LUT P0, PT, PT, PT, UP0, 0x80, 0x0 ;  /* 0x000000000000781c */ /* 0x000fda0003f0f008 */
[----:B------:R-:W-:Y:S05]  /*5430*/  @!P0 BRA `(.L_x_35) ;  /* 0x0000000000048947 */ /* 0x000fea0003800000 */
[----:B------:R-:W-:Y:S01]  /*5440*/  BPT.TRAP 0x1 ;  /* 0x000000040000795c */ /* 0x000fe20000300000 */
.L_x_35:
[----:B0-----:R-:W4:Y:S01]  /*5450*/  LDL R227, [R1+0x78] ;  /* 0x0000780001e37983 */ /* 0x001f220000100800 */
[----:B------:R-:W-:Y:S01]  /*5460*/  BSSY B0, `(.L_x_36) ;  /* 0x000000f000007945 */ /* 0x000fe20003800000 */
[----:B----4-:R-:W-:-:S13]  /*5470*/  ISETP.NE.AND P0, PT, R227, RZ, PT ;  /* 0x000000ffe300720c */ /* 0x010fda0003f05270 */
[----:B------:R-:W-:Y:S05]  /*5480*/  @!P0 BRA `(.L_x_37) ;  /* 0x0000000000308947 */ /* 0x000fea0003800000 */
[----:B------:R-:W4:Y:S01]  /*5490*/  LDL R227, [R1+0x7c] ;  /* 0x00007c0001e37983 */ /* 0x000f220000100800 */
[----:B------:R-:W-:-:S04]  /*54a0*/  UISETP.LT.AND UP0, UPT, UR12, 0x1, UPT ;  /* 0x000000010c00788c */ /* 0x000fc8000bf01270 */
[----:B------:R-:W-:-:S04]  /*54b0*/  USEL UR8, UR12, 0x1, UP0 ;  /* 0x000000010c087887 */ /* 0x000fc80008000000 */
[----:B------:R-:W-:-:S04]  /*54c0*/  UIADD3 UR8, UR5, UR12, -UR8 ;  /* 0x0000000c05087290 */ /* 0x000fc8000fffe808 */
[----:B------:R-:W-:-:S04]  /*54d0*/  UIMAD.WIDE.U32 UR6, UR8, -0x45d1745d, URZ ;  /* 0xba2e8ba3080678a5 */ /* 0x000fc8000f8e003f */
[----:B------:R-:W-:-:S04]  /*54e0*/  USHF.R.U32.HI UR6, URZ, 0x4, UR7 ;  /* 0x000000043f067899 */ /* 0x000fc80008011607 */
[----:B------:R-:W-:-:S04]  /*54f0*/  UIMAD UR8, UR6, -0x16, UR8 ;  /* 0xffffffea060878a4 */ /* 0x000fc8000f8e0208 */
[----:B------:R-:W-:-:S04]  /*5500*/  ULEA UR8, UR8, UR14, 0x3 ;  /* 0x0000000e08087291 */ /* 0x000fc8000f8e183f */
[----:B------:R-:W-:-:S06]  /*5510*/  UIADD3 UR8, UR8, 0xb0, URZ ;  /* 0x000000b008087890 */ /* 0x000fcc000fffe03f */
[----:B------:R-:W-:-:S05]  /*5520*/  IMAD.U32 R24, RZ, RZ, UR8 ;  /* 0x00000008ff187e24 */ /* 0x000fca000f8e00ff */
[----:B----4-:R-:W-:-:S04]  /*5530*/  PRMT R24, R227, 0x654, R24 ;  /* 0x00000654e3187816 */ /* 0x010fc80000000018 */
[----:B------:R0:W-:Y:S03]  /*5540*/  SYNCS.ARRIVE.TRANS64.RED.A1T0 RZ, [R24+URZ], RZ ;  /* 0x000000ff18ff79a7 */ /* 0x0001e6000810043f */
.L_x_37:
[----:B------:R-:W-:Y:S05]  /*5550*/  BSYNC B0 ;  /* 0x0000000000007941 */ /* 0x000fea0003800000 */
.L_x_36:
[----:B------:R-:W-:-:S06]  /*5560*/  UISETP.GT.U32.AND UP0, UPT, UR13, 0x1, UPT ;  /* 0x000000010d00788c */ /* 0x000fcc000bf04070 */
[----:B------:R-:W-:-:S13]  /*5570*/  PLOP3.LUT P0, PT, PT, PT, UP0, 0x80, 0x0 ;  /* 0x000000000000781c */ /* 0x000fda0003f0f008 */
[----:B------:R-:W-:Y:S05]  /*5580*/  @P0 BRA `(.L_x_34) ;  /* 0x0000000000040947 */ /* 0x000fea0003800000 */
[----:B------:R-:W-:Y:S01]  /*5590*/  BPT.TRAP 0x1 ;  /* 0x000000040000795c */ /* 0x000fe20000300000 */
.L_x_34:
[----:B0-----:R-:W4:Y:S01]  /*55a0*/  LDL.LU R227, [R1+0x8c] ;  /* 0x00008c0001e37983 */ /* 0x001f220000300800 */
[----:B------:R-:W0:Y:S01]  /*55b0*/  LDC R28, c[0x0][0x288] ;  /* 0x0000a200ff1c7b82 */ /* 0x000e220000000800 */
[----:B------:R-:W-:Y:S02]  /*55c0*/  UIADD3 UR8, UR12, UR5, URZ ;  /* 0x000000050c087290 */ /* 0x000fe4000fffe03f */
[----:B-----5:R1:W-:Y:S01]  /*55d0*/  STL [R1+0x90], R0 ;  /* 0x0000900001007387 */ /* 0x0203e20000100800 */
[----:B------:R-:W-:Y:S01]  /*55e0*/  USHF.R.S32.HI UR9, URZ, 0x1f, UR22 ;  /* 0x0000001f3f097899 */ /* 0x000fe20008011416 */
[----:B------:R-:W-:Y:S01]  /*55f0*/  ULDC UR14, c[0x0][0x284] ;  /* 0x0000a100000e7ab9 */ /* 0x000fe20000000800 */
[----:B------:R-:W-:Y:S01]  /*5600*/  ULDC.64 UR10, c[0x0][0x5d0] ;  /* 0x00017400000a7ab9 */ /* 0x000fe20000000a00 */
[----:B------:R-:W-:Y:S01]  /*5610*/  UISETP.GE.U32.AND UP1, UPT, UR12, 0x16, UPT ;  /* 0x000000160c00788c */ /* 0x000fe2000bf26070 */
[----:B-1----:R-:W1:Y:S02]  /*5620*/  S2R R0, SR_TID.X ;  /* 0x0000000000007919 */ /* 0x002e640000002100 */
[----:B-1----:R-:W-:-:S02]  /*5630*/  SHF.R.U32.HI R24, RZ, 0x2, R0 ;  /* 0x00000002ff187819 */ /* 0x002fc40000011600 */
[----:B------:R-:W-:Y:S02]  /*5640*/  LOP3.LUT R26, R0, 0x60, RZ, 0xc0, !PT ;  /* 0x00000060001a7812 */ /* 0x000fe400078ec0ff */
[----:B------:R-:W-:Y:S02]  /*5650*/  SHF.R.U32.HI R27, RZ, 0x7, R0 ;  /* 0x00000007ff1b7819 */ /* 0x000fe40000011600 */
[----:B------:R-:W-:Y:S02]  /*5660*/  LOP3.LUT R25, R24, 0x7, RZ, 0xc0, !PT ;  /* 0x0000000718197812 */ /* 0x000fe400078ec0ff */
[----:B------:R-:W-:Y:S02]  /*5670*/  SHF.R.U32.HI R26, RZ, 0x1, R26 ;  /* 0x00000001ff1a7819 */ /* 0x000fe4000001161a */
[----:B------:R-:W-:Y:S02]  /*5680*/  LOP3.LUT R24, R27, 0x1, RZ, 0xc0, !PT ;  /* 0x000000011b187812 */ /* 0x000fe400078ec0ff */
[----:B------:R-:W-:Y:S01]  /*5690*/  IADD3 R27, RZ, -R26, -R25 ;  /* 0x8000001aff1b7210 */ /* 0x000fe20007ffe819 */
[----:B------:R-:W-:-:S02]  /*56a0*/  IMAD.SHL.U32 R32, R0, 0x2, RZ ;  /* 0x0000000200207824 */ /* 0x000fc400078e00ff */
[C---:B------:R-:W-:Y:S02]  /*56b0*/  IMAD.SHL.U32 R30, R24.reuse, 0x40, RZ ;  /* 0x00000040181e7824 */ /* 0x040fe400078e00ff */
[----:B------:R-:W-:Y:S01]  /*56c0*/  IMAD R41, R24, -0x40, R27 ;  /* 0xffffffc018297824 */ /* 0x000fe200078e021b */
[----:B------:R-:W-:Y:S01]  /*56d0*/  LOP3.LUT R24, R0, 0x3, RZ, 0xc0, !PT ;  /* 0x0000000300187812 */ /* 0x000fe200078ec0ff */
[----:B----4-:R-:W-:Y:S01]  /*56e0*/  IMAD.SHL.U32 R29, R227, 0x80, RZ ;  /* 0x00000080e31d7824 */ /* 0x010fe200078e00ff */
[----:B------:R-:W-:Y:S01]  /*56f0*/  UISETP.GT.U32.AND UP0, UPT, UR8, 0x15, UPT ;  /* 0x000000150800788c */ /* 0x000fe2000bf04070 */
[----:B------:R-:W4:Y:S01]  /*5700*/  LDL.LU R227, [R1+0x88] ;  /* 0x0000880001e37983 */ /* 0x000f220000300800 */
[----:B------:R-:W-:Y:S01]  /*5710*/  UIMAD.WIDE.U32 UR6, UR8, -0x45d1745d, URZ ;  /* 0xba2e8ba3080678a5 */ /* 0x000fe2000f8e003f */
[----:B------:R-:W-:Y:S02]  /*5720*/  LOP3.LUT R25, R30, 0x40, R25, 0xe2, !PT ;  /* 0x000000401e197812 */ /* 0x000fe400078ee219 */
[----:B------:R1:W5:Y:S01]  /*5730*/  LDL.LU R0, [R1+0x90] ;  /* 0x0000900001007983 */ /* 0x0003620000300800 */
[----:B0-----:R-:W-:Y:S01]  /*5740*/  IMAD R42, R24, -0x2, R28 ;  /* 0xfffffffe182a7824 */ /* 0x001fe200078e021c */
[C---:B------:R-:W-:Y:S01]  /*5750*/  ISETP.GE.AND P0, PT, R29.reuse, R28, PT ;  /* 0x0000001c1d00720c */ /* 0x040fe20003f06270 */
[----:B------:R-:W-:Y:S01]  /*5760*/  UISETP.LT.U32.AND UP0, UPT, UR12, 0x16, UP0 ;  /* 0x000000160c00788c */ /* 0x000fe20008701070 */
[----:B------:R-:W-:Y:S01]  /*5770*/  LOP3.LUT R32, R29, 0x6, R32, 0xf8, !PT ;  /* 0x000000061d207812 */ /* 0x000fe200078ef820 */
[----:B------:R-:W-:-:S02]  /*5780*/  UIMAD UR5, UR9, UR10, URZ ;  /* 0x0000000a090572a4 */ /* 0x000fc4000f8e023f */
[----:B------:R-:W-:Y:S01]  /*5790*/  IMAD.U32 R27, RZ, RZ, UR10 ;  /* 0x0000000aff1b7e24 */ /* 0x000fe2000f8e00ff */
[----:B------:R-:W-:Y:S01]  /*57a0*/  USEL UR10, URZ, 0x1, !UP0 ;  /* 0x000000013f0a7887 */ /* 0x000fe2000c000000 */
[--C-:B------:R-:W-:Y:S01]  /*57b0*/  SHF.R.S32.HI R33, RZ, 0x1f, R32.reuse ;  /* 0x0000001fff217819 */ /* 0x100fe20000011420 */
[----:B------:R-:W-:Y:S01]  /*57c0*/  USHF.R.U32.HI UR6, URZ, 0x4, UR7 ;  /* 0x000000043f067899 */ /* 0x000fe20008011607 */
[----:B------:R-:W-:Y:S01]  /*57d0*/  LOP3.LUT R36, R25, R26, RZ, 0xfc, !PT ;  /* 0x0000001a19247212 */ /* 0x000fe200078efcff */
[----:B------:R-:W-:Y:S02]  /*57e0*/  UIMAD UR7, UR22, UR11, UR5 ;  /* 0x0000000b160772a4 */ /* 0x000fe4000f8e0205 */
[----:B------:R-:W-:Y:S01]  /*57f0*/  ULOP3.LUT UR4, UR4, UR10, URZ, 0x3c, !UPT ;  /* 0x0000000a04047292 */ /* 0x000fe2000f8e3c3f */
[----:B------:R-:W-:Y:S01]  /*5800*/  IMAD.WIDE.U32 R26, R27, UR22, R32 ;  /* 0x000000161b1a7c25 */ /* 0x000fe2000f8e0020 */
[----:B------:R-:W-:Y:S02]  /*5810*/  UIMAD UR5, UR6, -0x16, UR8 ;  /* 0xffffffea060578a4 */ /* 0x000fe4000f8e0208 */
[----:B------:R-:W-:Y:S01]  /*5820*/  @UP1 ULOP3.LUT UR4, UR4, 0x1, UR6, 0x78, !UPT ;  /* 0x0000000104041892 */ /* 0x000fe2000f8e7806 */
[----:B------:R-:W-:-:S02]  /*5830*/  IMAD.MOV.U32 R37, RZ, RZ, RZ ;  /* 0x000000ffff257224 */ /* 0x000fc400078e00ff */
[----:B------:R-:W-:Y:S02]  /*5840*/  VIADD R27, R27, UR7 ;  /* 0x000000071b1b7c36 */ /* 0x000fe40008000000 */
[----:B------:R-:W-:Y:S02]  /*5850*/  IMAD.IADD R42, R42, 0x1, -R29 ;  /* 0x000000012a2a7824 */ /* 0x000fe400078e0a1d */
[----:B------:R-:W-:Y:S02]  /*5860*/  IMAD.MOV.U32 R40, RZ, RZ, -0x1 ;  /* 0xffffffffff287424 */ /* 0x000fe400078e00ff */
[----:B----4-:R-:W-:-:S05]  /*5870*/  IMAD R24, R227, 0xc0, RZ ;  /* 0x000000c0e3187824 */ /* 0x010fca00078e02ff */
[C---:B------:R-:W-:Y:S02]  /*5880*/  ISETP.GE.OR P0, PT, R24.reuse, UR14, P0 ;  /* 0x0000000e18007c0c */ /* 0x040fe40008706670 */
[----:B------:R-:W-:Y:S01]  /*5890*/  IADD3 R41, -R24, UR14, R41 ;  /* 0x0000000e18297c10 */ /* 0x000fe2000fffe129 */
[----:B------:R-:W-:-:S10]  /*58a0*/  IMAD.WIDE R36, R227, 0xc0, R36 ;  /* 0x000000c0e3247825 */ /* 0x000fd400078e0224 */
[----:B-1----:R-:W-:Y:S05]  /*58b0*/  @P0 BRA `(.L_x_38) ;  /* 0x0000008c00fc0947 */ /* 0x002fea0003800000 */
[----:B------:R-:W0:Y:S01]  /*58c0*/  LDC.64 R28, c[0x0][0x5c8] ;  /* 0x00017200ff1c7b82 */ /* 0x000e220000000a00 */
[----:B------:R-:W-:Y:S01]  /*58d0*/  ULDC.64 UR6, c[0x0][0x5c0] ;  /* 0x0001700000067ab9 */ /* 0x000fe20000000a00 */
[----:B------:R-:W-:Y:S01]  /*58e0*/  BSSY B0, `(.L_x_38) ;  /* 0x00008fc000007945 */ /* 0x000fe20003800000 */
[-C--:B0-----:R-:W-:Y:S01]  /*58f0*/  IMAD R24, R37, R28.reuse, RZ ;  /* 0x0000001c25187224 */ /* 0x081fe200078e02ff */
[----:B------:R-:W-:Y:S01]  /*5900*/  SHF.L.U64.HI R34, R28, 0x3, R29 ;  /* 0x000000031c227819 */ /* 0x000fe2000001021d */
[----:B------:R-:W-:-:S04]  /*5910*/  IMAD.WIDE.U32 R26, R36, R28, R26 ;  /* 0x0000001c241a7225 */ /* 0x000fc800078e001a */
[----:B------:R-:W-:Y:S01]  /*5920*/  IMAD R25, R36, R29, R24 ;  /* 0x0000001d24197224 */ /* 0x000fe200078e0218 */
[----:B------:R-:W-:Y:S01]  /*5930*/  IADD3 R24, P3, R26, UR6, RZ ;  /* 0x000000061a187c10 */ /* 0x000fe2000ff7e0ff */
[C---:B------:R-:W-:Y:S01]  /*5940*/  IMAD.SHL.U32 R35, R28.reuse, 0x8, RZ ;  /* 0x000000081c237824 */ /* 0x040fe200078e00ff */
[----:B------:R-:W-:Y:S01]  /*5950*/  LEA R30, P2, R28, R26, 0x7 ;  /* 0x0000001a1c1e7211 */ /* 0x000fe200078438ff */
[----:B------:R-:W-:-:S03]  /*5960*/  IMAD.IADD R27, R27, 0x1, R25 ;  /* 0x000000011b1b7824 */ /* 0x000fc600078e0219 */
[----:B------:R-:W-:Y:S02]  /*5970*/  IADD3 R26, P1, P0, R26, UR6, R35 ;  /* 0x000000061a1a7c10 */ /* 0x000fe4000f83e023 */
[----:B------:R-:W-:Y:S02]  /*5980*/  IADD3.X R25, R27, UR7, RZ, P3, !PT ;  /* 0x000000071b197c10 */ /* 0x000fe40009ffe4ff */
[----:B------:R-:W-:Y:S02]  /*5990*/  FSETP.NEU.AND P3, PT, RZ, UR21, PT ;  /* 0x00000015ff007c0b */ /* 0x000fe4000bf6d000 */
[----:B------:R-:W-:Y:S02]  /*59a0*/  LEA.HI.X R31, R28, R27, R29, 0x7, P2 ;  /* 0x0000001b1c1f7211 */ /* 0x000fe400010f3c1d */
[C---:B------:R-:W-:Y:S02]  /*59b0*/  IADD3 R28, P2, R30.reuse, UR6, RZ ;  /* 0x000000061e1c7c10 */ /* 0x040fe4000ff5e0ff */
[----:B------:R-:W-:-:S02]  /*59c0*/  IADD3 R30, P5, P6, R30, UR6, R35 ;  /* 0x000000061e1e7c10 */ /* 0x000fc4000febe023 */
[----:B------:R-:W-:Y:S02]  /*59d0*/  IADD3.X R29, R31, UR7, RZ, P2, !PT ;  /* 0x000000071f1d7c10 */ /* 0x000fe400097fe4ff */
[--C-:B------:R-:W-:Y:S02]  /*59e0*/  IADD3.X R27, R27, UR7, R34.reuse, P1, P0 ;  /* 0x000000071b1b7c10 */ /* 0x100fe40008fe0422 */
[----:B------:R-:W-:Y:S01]  /*59f0*/  IADD3.X R31, R31, UR7, R34, P5, P6 ;  /* 0x000000071f1f7c10 */ /* 0x000fe2000afec422 */
[----:B------:R-:W-:Y:S06]  /*5a00*/  @!P3 BRA `(.L_x_39) ;  /* 0x0000006c001cb947 */ /* 0x000fec0003800000 */
[----:B------:R-:W-:Y:S01]  /*5a10*/  ULDC.64 UR10, c[0x0][0x5b8] ;  /* 0x00016e00000a7ab9 */ /* 0x000fe20000000a00 */
[----:B------:R-:W-:Y:S01]  /*5a20*/  ISETP.GE.AND P0, PT, R41, 0x1, PT ;  /* 0x000000012900780c */ /* 0x000fe20003f06270 */
[----:B------:R-:W-:Y:S02]  /*5a30*/  UIMAD UR6, UR9, UR10, URZ ;  /* 0x0000000a090672a4 */ /* 0x000fe4000f8e023f */
[----:B------:R-:W-:Y:S01]  /*5a40*/  IMAD.U32 R35, RZ, RZ, UR10 ;  /* 0x0000000aff237e24 */ /* 0x000fe2000f8e00ff */
[----:B------:R-:W-:Y:S01]  /*5a50*/  BSSY B1, `(.L_x_40) ;  /* 0x0000010000017945 */ /* 0x000fe20003800000 */
[----:B------:R-:W-:Y:S01]  /*5a60*/  ISETP.LT.OR P3, PT, R42, 0x1, !P0 ;  /* 0x000000012a00780c */ /* 0x000fe20004761670 */
[----:B------:R-:W-:Y:S02]  /*5a70*/  UIMAD UR6, UR22, UR11, UR6 ;  /* 0x0000000b160672a4 */ /* 0x000fe4000f8e0206 */
[----:B------:R-:W-:Y:S01]  /*5a80*/  IMAD.WIDE.U32 R32, R35, UR22, R32 ;  /* 0x0000001623207c25 */ /* 0x000fe2000f8e0020 */
[----:B------:R-:W-:Y:S01]  /*5a90*/  ULDC.64 UR8, c[0x0][0x5a8] ;  /* 0x00016a0000087ab9 */ /* 0x000fe20000000a00 */
[----:B------:R-:W-:-:S02]  /*5aa0*/  PRMT R34, RZ, 0x7610, R34 ;  /* 0x00007610ff227816 */ /* 0x000fc40000000022 */
[----:B------:R-:W-:Y:S02]  /*5ab0*/  IMAD.MOV.U32 R38, RZ, RZ, R32 ;  /* 0x000000ffff267224 */ /* 0x000fe400078e0020 */
[----:B------:R-:W-:Y:S01]  /*5ac0*/  VIADD R39, R33, UR6 ;  /* 0x0000000621277c36 */ /* 0x000fe20008000000 */
[----:B------:R-:W-:Y:S02]  /*5ad0*/  ULDC.64 UR6, c[0x0][0x5b0] ;  /* 0x00016c0000067ab9 */ /* 0x000fe40000000a00 */
[----:B------:R-:W-:Y:S02]  /*5ae0*/  IMAD R35, R37, UR6, RZ ;  /* 0x0000000625237c24 */ /* 0x000fe4000f8e02ff */
[----:B------:R-:W-:-:S04]  /*5af0*/  IMAD.WIDE.U32 R32, R36, UR6, R38 ;  /* 0x0000000624207c25 */ /* 0x000fc8000f8e0026 */
[----:B------:R-:W-:Y:S01]  /*5b00*/  IMAD R35, R36, UR7, R35 ;  /* 0x0000000724237c24 */ /* 0x000fe2000f8e0223 */
[----:B------:R-:W-:-:S04]  /*5b10*/  IADD3 R32, P1, R32, UR8, RZ ;  /* 0x0000000820207c10 */ /* 0x000fc8000ff3e0ff */
[----:B------:R-:W-:Y:S01]  /*5b20*/  IADD3.X R33, R33, UR9, R35, P1, !PT ;  /* 0x0000000921217c10 */ /* 0x000fe20008ffe423 */
[----:B------:R-:W-:Y:S08]  /*5b30*/  @P3 BRA `(.L_x_41) ;  /* 0x0000000000043947 */ /* 0x000ff00003800000 */
[----:B------:R0:W5:Y:S02]  /*5b40*/  LDG.E.U8 R34, desc[UR16][R32.64] ;  /* 0x0000001020227981 */ /* 0x000164000c1e1100 */
.L_x_41:
[----:B------:R-:W-:Y:S05]  /*5b50*/  BSYNC B1 ;  /* 0x0000000000017941 */ /* 0x000fea0003800000 */
.L_x_40:
[----:B-----5:R-:W-:Y:S01]  /*5b60*/  LOP3.LUT R34, R34, 0xff, RZ, 0xc0, !PT ;  /* 0x000000ff22227812 */ /* 0x020fe200078ec0ff */
[----:B------:R-:W-:Y:S01]  /*5b70*/  BSSY B1, `(.L_x_42) ;  /* 0x000000b000017945 */ /* 0x000fe20003800000 */
[----:B------:R-:W-:Y:S02]  /*5b80*/  ISETP.LT.OR P2, PT, R42, 0x2, !P0 ;  /* 0x000000022a00780c */ /* 0x000fe40004741670 */
[----:B------:R-:W-:-:S05]  /*5b90*/  F2FP.F16.E4M3.UNPACK_B R34, R34 ;  /* 0x00000022ff22723e */ /* 0x000fca00020006ff */
[----:B------:R-:W-:-:S05]  /*5ba0*/  HADD2.F32 R34, -RZ, R34.H0_H0 ;  /* 0x20000022ff227230 */ /* 0x000fca0000004100 */
[----:B------:R-:W-:Y:S01]  /*5bb0*/  FMUL R35, R34, UR21 ;  /* 0x0000001522237c20 */ /* 0x000fe20008400000 */
[----:B------:R-:W-:-:S03]  /*5bc0*/  PRMT R34, RZ, 0x7610, R34 ;  /* 0x00007610ff227816 */ /* 0x000fc60000000022 */
[----:B------:R-:W-:-:S05]  /*5bd0*/  FFMA R35, R226, UR20, R35 ;  /* 0x00000014e2237c23 */ /* 0x000fca0008000023 */
[----:B------:R-:W-:-:S05]  /*5be0*/  F2FP.SATFINITE.E4M3.F32.PACK_AB_MERGE_C R35, RZ, R35, RZ ;  /* 0x00000023ff23723e */ /* 0x000fca00048070ff */
[----:B------:R1:W-:Y:S01]  /*5bf0*/  @!P3 STG.E.U8 desc[UR16][R24.64], R35 ;  /* 0x000000231800b986 */ /* 0x0003e2000c101110 */
[----:B------:R-:W-:Y:S05]  /*5c00*/  @P2 BRA `(.L_x_43) ;  /* 0x0000000000042947 */ /* 0x000fea0003800000 */
[----:B------:R4:W5:Y:S02]  /*5c10*/  LDG.E.U8 R34, desc[UR16][R32.64+0x1] ;  /* 0x0000011020227981 */ /* 0x000964000c1e1100 */
.L_x_43:
[----:B------:R-:W-:Y:S05]  /*5c20*/  BSYNC B1 ;  /* 0x0000000000017941 */ /* 0x000fea0003800000 */
.L_x_42:
[----:B-----5:R-:W-:Y:S01]  /*5c30*/  LOP3.LUT R34, R34, 0xff, RZ, 0xc0, !PT ;  /* 0x000000ff22227812 */ /* 0x020fe200078ec0ff */
[----:B------:R-:W-:Y:S01]  /*5c40*/  BSSY B1, `(.L_x_44) ;  /* 0x0000013000017945 */ /* 0x000fe20003800000 */
[----:B------:R-:W-:Y:S02]  /*5c50*/  IADD3 R43, P1, R36, 0x8, RZ ;  /* 0x00000008242b7810 */ /* 0x000fe40007f3e0ff */
[----:B------:R-:W-:-:S03]  /*5c60*/  F2FP.F16.E4M3.UNPACK_B R34, R34 ;  /* 0x00000022ff22723e */ /* 0x000fc600020006ff */
[----:B-1----:R-:W-:Y:S01]  /*5c70*/  IMAD.X R35, RZ, RZ, R37, P1 ;  /* 0x000000ffff237224 */ /* 0x002fe200008e0625 */
[----:B------:R-:W-:Y:S01]  /*5c80*/  ISETP.GE.AND P1, PT, R41, 0x9, PT ;  /* 0x000000092900780c */ /* 0x000fe20003f26270 */
[----:B------:R-:W-:Y:S02]  /*5c90*/  HADD2.F32 R34, -RZ, R34.H0_H0 ;  /* 0x20000022ff227230 */ /* 0x000fe40000004100 */
[----:B------:R-:W-:Y:S01]  /*5ca0*/  IMAD R46, R35, UR6, RZ ;  /* 0x00000006232e7c24 */ /* 0x000fe2000f8e02ff */
[----:B------:R-:W-:Y:S02]  /*5cb0*/  ISETP.LT.OR P5, PT, R42, 0x1, !P1 ;  /* 0x000000012a00780c */ /* 0x000fe40004fa1670 */
[----:B------:R-:W-:Y:S01]  /*5cc0*/  FMUL R44, R34, UR21 ;  /* 0x00000015222c7c20 */ /* 0x000fe20008400000 */
[----:B------:R-:W-:-:S04]  /*5cd0*/  IMAD.WIDE.U32 R34, R43, UR6, R38 ;  /* 0x000000062b227c25 */ /* 0x000fc8000f8e0026 */
[----:B------:R-:W-:Y:S01]  /*5ce0*/  FFMA R44, R225, UR20, R44 ;  /* 0x00000014e12c7c23 */ /* 0x000fe2000800002c */
[----:B------:R-:W-:Y:S01]  /*5cf0*/  IMAD R43, R43, UR7, R46 ;  /* 0x000000072b2b7c24 */ /* 0x000fe2000f8e022e */
[----:B------:R-:W-:-:S03]  /*5d00*/  IADD3 R34, P3, R34, UR8, RZ ;  /* 0x0000000822227c10 */ /* 0x000fc6000ff7e0ff */
[----:B------:R-:W-:Y:S02]  /*5d10*/  F2FP.SATFINITE.E4M3.F32.PACK_AB_MERGE_C R45, RZ, R44, RZ ;  /* 0x0000002cff2d723e */ /* 0x000fe400048070ff */
[--C-:B------:R-:W-:Y:S02]  /*5d20*/  IADD3.X R35, R35, UR9, R43.reuse, P3, !PT ;  /* 0x0000000923237c10 */ /* 0x100fe40009ffe42b */
[----:B------:R-:W-:Y:S01]  /*5d30*/  PRMT R43, RZ, 0x7610, R43 ;  /* 0x00007610ff2b7816 */ /* 0x000fe2000000002b */
[----:B------:R1:W-:Y:S01]  /*5d40*/  @!P2 STG.E.U8 desc[UR16][R24.64+0x1], R45 ;  /* 0x0000012d1800a986 */ /* 0x0003e2000c101110 */
[----:B------:R-:W-:Y:S05]  /*5d50*/  @P5 BRA `(.L_x_45) ;  /* 0x0000000000045947 */ /* 0x000fea0003800000 */
[----:B------:R0:W5:Y:S02]  /*5d60*/  LDG.E.U8 R43, desc[UR16][R34.64] ;  /* 0x00000010222b7981 */ /* 0x000164000c1e1100 */
.L_x_45:
[----:B------:R-:W-:Y:S05]  /*5d70*/  BSYNC B1 ;  /* 0x0000000000017941 */ /* 0x000fea0003800000 */
.L_x_44:
[----:B-----5:R-:W-:Y:S01]  /*5d80*/  LOP3.LUT R43, R43, 0xff, RZ, 0xc0, !PT ;  /* 0x000000ff2b2b7812 */ /* 0x020fe200078ec0ff */
[----:B------:R-:W-:Y:S01]  /*5d90*/  BSSY B1, `(.L_x_46) ;  /* 0x000000b000017945 */ /* 0x000fe20003800000 */
[----:B------:R-:W-:Y:S02]  /*5da0*/  ISETP.LT.OR P2, PT, R42, 0x2, !P1 ;  /* 0x000000022a00780c */ /* 0x000fe40004f41670 */
[----:B------:R-:W-:-:S05]  /*5db0*/  F2FP.F16.E4M3.UNPACK_B R43, R43 ;  /* 0x0000002bff2b723e */ /* 0x000fca00020006ff */
[----:B------:R-:W-:-:S05]  /*5dc0*/  HADD2.F32 R43, -RZ, R43.H0_H0 ;  /* 0x2000002bff2b7230 */ /* 0x000fca0000004100 */
[----:B------:R-:W-:-:S04]  /*5dd0*/  FMUL R43, R43, UR21 ;  /* 0x000000152b2b7c20 */ /* 0x000fc80008400000 */
[----:B------:R-:W-:-:S05]  /*5de0*/  FFMA R43, R224, UR20, R43 ;  /* 0x00000014e02b7c23 */ /* 0x000fca000800002b */
[----:B-1----:R-:W-:Y:S02]  /*5df0*/  F2FP.SATFINITE.E4M3.F32.PACK_AB_MERGE_C R45, RZ, R43, RZ ;  /* 0x0000002bff2d723e */ /* 0x002fe400048070ff */
[----:B------:R-:W-:-:S03]  /*5e00*/  PRMT R43, RZ, 0x7610, R43 ;  /* 0x00007610ff2b7816 */ /* 0x000fc6000000002b */
[----:B------:R1:W-:Y:S01]  /*5e10*/  @!P5 STG.E.U8 desc[UR16][R26.64], R45 ;  /* 0x0000002d1a00d986 */ /* 0x0003e2000c101110 */
[----:B------:R-:W-:Y:S05]  /*5e20*/  @P2 BRA `(.L_x_47) ;  /* 0x0000000000042947 */ /* 0x000fea0003800000 */
[----:B------:R0:W5:Y:S02]  /*5e30*/  LDG.E.U8 R43, desc[UR16][R34.64+0x1] ;  /* 0x00000110222b7981 */ /* 0x000164000c1e1100 */
.L_x_47:
[----:B------:R-:W-:Y:S05]  /*5e40*/  BSYNC B1 ;  /* 0x0000000000017941 */ /* 0x000fea0003800000 */
.L_x_46:
        /* <DEDUP_REMOVED lines=8> */
[----:B-1----:R-:W-:-:S05]  /*5ed0*/  F2FP.SATFINITE.E4M3.F32.PACK_AB_MERGE_C R45, RZ, R44, RZ ;  /* 0x0000002cff2d723e */ /* 0x002fca00048070ff */
[----:B------:R1:W-:Y:S01]  /*5ee0*/  @!P2 STG.E.U8 desc[UR16][R26.64+0x1], R45 ;  /* 0x0000012d1a00a986 */ /* 0x0003e2000c101110 */
[----:B------:R-:W-:Y:S05]  /*5ef0*/  @P3 BRA `(.L_x_49) ;  /* 0x0000000000043947 */ /* 0x000fea0003800000 */
[----:B------:R0:W5:Y:S02]  /*5f00*/  LDG.E.U8 R43, desc[UR16][R32.64+0x8] ;  /* 0x00000810202b7981 */ /* 0x000164000c1e1100 */
.L_x_49:
[----:B------:R-:W-:Y:S05]  /*5f10*/  BSYNC B1 ;  /* 0x0000000000017941 */ /* 0x000fea0003800000 */
.L_x_48:
        /* <DEDUP_REMOVED lines=12> */
.L_x_51:
[----:B------:R-:W-:Y:S05]  /*5fe0*/  BSYNC B1 ;  /* 0x0000000000017941 */ /* 0x000fea0003800000 */
.L_x_50:
        /* <DEDUP_REMOVED lines=12> */
.L_x_53:
[----:B------:R-:W-:Y:S05]  /*60b0*/  BSYNC B1 ;  /* 0x0000000000017941 */ /* 0x000fea0003800000 */
.L_x_52:
        /* <DEDUP_REMOVED lines=12> */
.L_x_55:
[----:B------:R-:W-:Y:S05]  /*6180*/  BSYNC B1 ;  /* 0x0000000000017941 */ /* 0x000fea0003800000 */
.L_x_54:
        /* <DEDUP_REMOVED lines=12> */
.L_x_57:
[----:B------:R-:W-:Y:S05]  /*6250*/  BSYNC B1 ;  /* 0x0000000000017941 */ /* 0x000fea0003800000 */
.L_x_56:
        /* <DEDUP_REMOVED lines=12> */
.L_x_59:
[----:B------:R-:W-:Y:S05]  /*6320*/  BSYNC B1 ;  /* 0x0000000000017941 */ /* 0x000fea0003800000 */
.L_x_58:
        /* <DEDUP_REMOVED lines=12> */
.L_x_61:
[----:B------:R-:W-:Y:S05]  /*63f0*/  BSYNC B1 ;  /* 0x0000000000017941 */ /* 0x000fea0003800000 */
.L_x_60:
        /* <DEDUP_REMOVED lines=12> */
.L_x_63:
[----:B------:R-:W-:Y:S05]  /*64c0*/  BSYNC B1 ;  /* 0x0000000000017941 */ /* 0x000fea0003800000 */
.L_x_62:
        /* <DEDUP_REMOVED lines=12> */
.L_x_65:
[----:B------:R-:W-:Y:S05]  /*6590*/  BSYNC B1 ;  /* 0x0000000000017941 */ /* 0x000fea0003800000 */
.L_x_64:
        /* <DEDUP_REMOVED lines=12> */
.L_x_67:
[----:B------:R-:W-:Y:S05]  /*6660*/  BSYNC B1 ;  /* 0x0000000000017941 */ /* 0x000fea0003800000 */
.L_x_66:
        /* <DEDUP_REMOVED lines=12> */
.L_x_69:
[----:B------:R-:W-:Y:S05]  /*6730*/  BSYNC B1 ;  /* 0x0000000000017941 */ /* 0x000fea0003800000 */
.L_x_68:
        /* <DEDUP_REMOVED lines=12> */
.L_x_71:
[----:B------:R-:W-:Y:S05]  /*6800*/  BSYNC B1 ;  /* 0x0000000000017941 */ /* 0x000fea0003800000 */
.L_x_70:
        /* <DEDUP_REMOVED lines=12> */
.L_x_73:
[----:B------:R-:W-:Y:S05]  /*68d0*/  BSYNC B1 ;  /* 0x0000000000017941 */ /* 0x000fea0003800000 */
.L_x_72:
        /* <DEDUP_REMOVED lines=12> */
.L_x_75:
[----:B------:R-:W-:Y:S05]  /*69a0*/  BSYNC B1 ;  /* 0x0000000000017941 */ /* 0x000fea0003800000 */
.L_x_74:
        /* <DEDUP_REMOVED lines=12> */
.L_x_77:
[----:B------:R-:W-:Y:S05]  /*6a70*/  BSYNC B1 ;  /* 0x0000000000017941 */ /* 0x000fea0003800000 */
.L_x_76:
        /* <DEDUP_REMOVED lines=12> */
.L_x_79:
[----:B------:R-:W-:Y:S05]  /*6b40*/  BSYNC B1 ;  /* 0x0000000000017941 */ /* 0x000fea0003800000 */
.L_x_78:
        /* <DEDUP_REMOVED lines=12> */
.L_x_81:
[----:B------:R-:W-:Y:S05]  /*6c10*/  BSYNC B1 ;  /* 0x0000000000017941 */ /* 0x000fea0003800000 */
.L_x_80:
        /* <DEDUP_REMOVED lines=12> */
.L_x_83:
[----:B------:R-:W-:Y:S05]  /*6ce0*/  BSYNC B1 ;  /* 0x0000000000017941 */ /* 0x000fea0003800000 */
.L_x_82:
        /* <DEDUP_REMOVED lines=12> */
.L_x_85:
[----:B------:R-:W-:Y:S05]  /*6db0*/  BSYNC B1 ;  /* 0x0000000000017941 */ /* 0x000fea0003800000 */
.L_x_84:
        /* <DEDUP_REMOVED lines=12> */
.L_x_87:
[----:B------:R-:W-:Y:S05]  /*6e80*/  BSYNC B1 ;  /* 0x0000000000017941 */ /* 0x000fea0003800000 */
.L_x_86:
        /* <DEDUP_REMOVED lines=12> */
.L_x_89:
[----:B------:R-:W-:Y:S05]  /*6f50*/  BSYNC B1 ;  /* 0x0000000000017941 */ /* 0x000fea0003800000 */
.L_x_88:
        /* <DEDUP_REMOVED lines=12> */
.L_x_91:
[----:B------:R-:W-:Y:S05]  /*7020*/  BSYNC B1 ;  /* 0x0000000000017941 */ /* 0x000fea0003800000 */
.L_x_90:
        /* <DEDUP_REMOVED lines=12> */
.L_x_93:
[----:B------:R-:W-:Y:S05]  /*70f0*/  BSYNC B1 ;  /* 0x0000000000017941 */ /* 0x000fea0003800000 */
.L_x_92:
        /* <DEDUP_REMOVED lines=12> */
.L_x_95:
[----:B------:R-:W-:Y:S05]  /*71c0*/  BSYNC B1 ;  /* 0x0000000000017941 */ /* 0x000fea0003800000 */
.L_x_94:
        /* <DEDUP_REMOVED lines=12> */
.L_x_97:
[----:B------:R-:W-:Y:S05]  /*7290*/  BSYNC B1 ;  /* 0x0000000000017941 */ /* 0x000fea0003800000 */
.L_x_96:
        /* <DEDUP_REMOVED lines=12> */
.L_x_99:
[----:B------:R-:W-:Y:S05]  /*7360*/  BSYNC B1 ;  /* 0x0000000000017941 */ /* 0x000fea0003800000 */
.L_x_98:
        /* <DEDUP_REMOVED lines=12> */
.L_x_101:
[----:B------:R-:W-:Y:S05]  /*7430*/  BSYNC B1 ;  /* 0x0000000000017941 */ /* 0x000fea0003800000 */
.L_x_100:
        /* <DEDUP_REMOVED lines=12> */
.L_x_103:
[----:B------:R-:W-:Y:S05]  /*7500*/  BSYNC B1 ;  /* 0x0000000000017941 */ /* 0x000fea0003800000 */
.L_x_102:
        /* <DEDUP_REMOVED lines=12> */
.L_x_105:
[----:B------:R-:W-:Y:S05]  /*75d0*/  BSYNC B1 ;  /* 0x0000000000017941 */ /* 0x000fea0003800000 */
.L_x_104:
        /* <DEDUP_REMOVED lines=12> */
.L_x_107:
[----:B------:R-:W-:Y:S05]  /*76a0*/  BSYNC B1 ;  /* 0x0000000000017941 */ /* 0x000fea0003800000 */
.L_x_106:
        /* <DEDUP_REMOVED lines=12> */
.L_x_109:
[----:B------:R-:W-:Y:S05]  /*7770*/  BSYNC B1 ;  /* 0x0000000000017941 */ /* 0x000fea0003800000 */
.L_x_108:
        /* <DEDUP_REMOVED lines=12> */
.L_x_111:
[----:B------:R-:W-:Y:S05]  /*7840*/  BSYNC B1 ;  /* 0x0000000000017941 */ /* 0x000fea0003800000 */
.L_x_110:
        /* <DEDUP_REMOVED lines=12> */
.L_x_113:
[----:B------:R-:W-:Y:S05]  /*7910*/  BSYNC B1 ;  /* 0x0000000000017941 */ /* 0x000fea0003800000 */
.L_x_112:
        /* <DEDUP_REMOVED lines=12> */
.L_x_115:
[----:B------:R-:W-:Y:S05]  /*79e0*/  BSYNC B1 ;  /* 0x0000000000017941 */ /* 0x000fea0003800000 */
.L_x_114:
        /* <DEDUP_REMOVED lines=12> */
.L_x_117:
[----:B------:R-:W-:Y:S05]  /*7ab0*/  BSYNC B1 ;  /* 0x0000000000017941 */ /* 0x000fea0003800000 */
.L_x_116:
        /* <DEDUP_REMOVED lines=12> */
.L_x_119:
[----:B------:R-:W-:Y:S05]  /*7b80*/  BSYNC B1 ;  /* 0x0000000000017941 */ /* 0x000fea0003800000 */
.L_x_118:
        /* <DEDUP_REMOVED lines=12> */
.L_x_121:
[----:B------:R-:W-:Y:S05]  /*7c50*/  BSYNC B1 ;  /* 0x0000000000017941 */ /* 0x000fea0003800000 */
.L_x_120:
        /* <DEDUP_REMOVED lines=12> */
.L_x_123:
[----:B------:R-:W-:Y:S05]  /*7d20*/  BSYNC B1 ;  /* 0x0000000000017941 */ /* 0x000fea0003800000 */
.L_x_122:
        /* <DEDUP_REMOVED lines=12> */
.L_x_125:
[----:B------:R-:W-:Y:S05]  /*7df0*/  BSYNC B1 ;  /* 0x0000000000017941 */ /* 0x000fea0003800000 */
.L_x_124:
        /* <DEDUP_REMOVED lines=12> */
.L_x_127:
[----:B------:R-:W-:Y:S05]  /*7ec0*/  BSYNC B1 ;  /* 0x0000000000017941 */ /* 0x000fea0003800000 */
.L_x_126:
        /* <DEDUP_REMOVED lines=12> */
.L_x_129:
[----:B------:R-:W-:Y:S05]  /*7f90*/  BSYNC B1 ;  /* 0x0000000000017941 */ /* 0x000fea0003800000 */
.L_x_128:
        /* <DEDUP_REMOVED lines=12> */
.L_x_131:
[----:B------:R-:W-:Y:S05]  /*8060*/  BSYNC B1 ;  /* 0x0000000000017941 */ /* 0x000fea0003800000 */
.L_x_130:
        /* <DEDUP_REMOVED lines=12> */
.L_x_133:
[----:B------:R-:W-:Y:S05]  /*8130*/  BSYNC B1 ;  /* 0x0000000000017941 */ /* 0x000fea0003800000 */
.L_x_132:
        /* <DEDUP_REMOVED lines=12> */
.L_x_135:
[----:B------:R-:W-:Y:S05]  /*8200*/  BSYNC B1 ;  /* 0x0000000000017941 */ /* 0x000fea0003800000 */
.L_x_134:
        /* <DEDUP_REMOVED lines=12> */
.L_x_137:
[----:B------:R-:W-:Y:S05]  /*82d0*/  BSYNC B1 ;  /* 0x0000000000017941 */ /* 0x000fea0003800000 */
.L_x_136:
        /* <DEDUP_REMOVED lines=12> */
.L_x_139:
[----:B------:R-:W-:Y:S05]  /*83a0*/  BSYNC B1 ;  /* 0x0000000000017941 */ /* 0x000fea0003800000 */
.L_x_138:
        /* <DEDUP_REMOVED lines=12> */
.L_x_141:
[----:B------:R-:W-:Y:S05]  /*8470*/  BSYNC B1 ;  /* 0x0000000000017941 */ /* 0x000fea0003800000 */
.L_x_140:
        /* <DEDUP_REMOVED lines=12> */
.L_x_143:
[----:B------:R-:W-:Y:S05]  /*8540*/  BSYNC B1 ;  /* 0x0000000000017941 */ /* 0x000fea0003800000 */
.L_x_142:
        /* <DEDUP_REMOVED lines=12> */
.L_x_145:
[----:B------:R-:W-:Y:S05]  /*8610*/  BSYNC B1 ;  /* 0x0000000000017941 */ /* 0x000fea0003800000 */
.L_x_144:
        /* <DEDUP_REMOVED lines=12> */
.L_x_147:
[----:B------:R-:W-:Y:S05]  /*86e0*/  BSYNC B1 ;  /* 0x0000000000017941 */ /* 0x000fea0003800000 */
.L_x_146:
        /* <DEDUP_REMOVED lines=12> */
.L_x_149:
[----:B------:R-:W-:Y:S05]  /*87b0*/  BSYNC B1 ;  /* 0x0000000000017941 */ /* 0x000fea0003800000 */
.L_x_148:
        /* <DEDUP_REMOVED lines=12> */
.L_x_151:
[----:B------:R-:W-:Y:S05]  /*8880*/  BSYNC B1 ;  /* 0x0000000000017941 */ /* 0x000fea0003800000 */
.L_x_150:
        /* <DEDUP_REMOVED lines=12> */
.L_x_153:
[----:B------:R-:W-:Y:S05]  /*8950*/  BSYNC B1 ;  /* 0x0000000000017941 */ /* 0x000fea0003800000 */
.L_x_152:
        /* <DEDUP_REMOVED lines=12> */
.L_x_155:
[----:B------:R-:W-:Y:S05]  /*8a20*/  BSYNC B1 ;  /* 0x0000000000017941 */ /* 0x000fea0003800000 */
.L_x_154:
        /* <DEDUP_REMOVED lines=12> */
.L_x_157:
[----:B------:R-:W-:Y:S05]  /*8af0*/  BSYNC B1 ;  /* 0x0000000000017941 */ /* 0x000fea0003800000 */
.L_x_156:
        /* <DEDUP_REMOVED lines=12> */
.L_x_159:
[----:B------:R-:W-:Y:S05]  /*8bc0*/  BSYNC B1 ;  /* 0x0000000000017941 */ /* 0x000fea0003800000 */
.L_x_158:
        /* <DEDUP_REMOVED lines=12> */
.L_x_161:
[----:B------:R-:W-:Y:S05]  /*8c90*/  BSYNC B1 ;  /* 0x0000000000017941 */ /* 0x000fea0003800000 */
.L_x_160:
        /* <DEDUP_REMOVED lines=12> */
.L_x_163:
[----:B------:R-:W-:Y:S05]  /*8d60*/  BSYNC B1 ;  /* 0x0000000000017941 */ /* 0x000fea0003800000 */
.L_x_162:
[----:B-----5:R-:W-:Y:S01]  /*8d70*/  LOP3.LUT R43, R43, 0xff, RZ, 0xc0, !PT ;  /* 0x000000ff2b2b7812 */ /* 0x020fe200078ec0ff */
[----:B------:R-:W-:Y:S01]  /*8d80*/  BSSY B1, `(.L_x_164) ;  /* 0x000000b000017945 */ /* 0x000fe20003800000 */
[----:B------:R-:W-:Y:S02]  /*8d90*/  ISETP.LT.OR P2, PT, R42, 0x79, !P1 ;  /* 0x000000792a00780c */ /* 0x000fe40004f41670 */
[----:B------:R-:W-:-:S05]  /*8da0*/  F2FP.F16.E4M3.UNPACK_B R43, R43 ;  /* 0x0000002bff2b723e */ /* 0x000fca00020006ff */
[----:B------:R-:W-:-:S05]  /*8db0*/  HADD2.F32 R43, -RZ, R43.H0_H0 ;  /* 0x2000002bff2b7230 */ /* 0x000fca0000004100 */
[----:B0---4-:R-:W-:-:S04]  /*8dc0*/  FMUL R32, R43, UR21 ;  /* 0x000000152b207c20 */ /* 0x011fc80008400000 */
[----:B------:R-:W-:-:S05]  /*8dd0*/  FFMA R32, R165, UR20, R32 ;  /* 0x00000014a5207c23 */ /* 0x000fca0008000020 */
[----:B------:R-:W-:Y:S02]  /*8de0*/  F2FP.SATFINITE.E4M3.F32.PACK_AB_MERGE_C R33, RZ, R32, RZ ;  /* 0x00000020ff21723e */ /* 0x000fe400048070ff */
[----:B------:R-:W-:-:S03]  /*8df0*/  PRMT R32, RZ, 0x7610, R32 ;  /* 0x00007610ff207816 */ /* 0x000fc60000000020 */
[----:B------:R0:W-:Y:S01]  /*8e00*/  @!P0 STG.E.U8 desc[UR16][R24.64+0x79], R33 ;  /* 0x0000792118008986 */ /* 0x0001e2000c101110 */
[----:B------:R-:W-:Y:S05]  /*8e10*/  @P2 BRA `(.L_x_165) ;  /* 0x0000000000042947 */ /* 0x000fea0003800000 */
[----:B------:R4:W5:Y:S02]  /*8e20*/  LDG.E.U8 R32, desc[UR16][R34.64+0x78] ;  /* 0x0000781022207981 */ /* 0x000964000c1e1100 */
.L_x_165:
[----:B------:R-:W-:Y:S05]  /*8e30*/  BSYNC B1 ;  /* 0x0000000000017941 */ /* 0x000fea0003800000 */
.L_x_164:
[----:B-----5:R-:W-:Y:S01]  /*8e40*/  LOP3.LUT R32, R32, 0xff, RZ, 0xc0, !PT ;  /* 0x000000ff20207812 */ /* 0x020fe200078ec0ff */
[----:B------:R-:W-:Y:S01]  /*8e50*/  BSSY B1, `(.L_x_166) ;  /* 0x000000b000017945 */ /* 0x000fe20003800000 */
[----:B------:R-:W-:Y:S02]  /*8e60*/  ISETP.LT.OR P1, PT, R42, 0x7a, !P1 ;  /* 0x0000007a2a00780c */ /* 0x000fe40004f21670 */
[----:B------:R-:W-:Y:S02]  /*8e70*/  F2FP.F16.E4M3.UNPACK_B R32, R32 ;  /* 0x00000020ff20723e */ /* 0x000fe400020006ff */
[----:B01----:R-:W-:-:S03]  /*8e80*/  PRMT R24, RZ, 0x7610, R24 ;  /* 0x00007610ff187816 */ /* 0x003fc60000000018 */
[----:B------:R-:W-:-:S05]  /*8e90*/  HADD2.F32 R32, -RZ, R32.H0_H0 ;  /* 0x20000020ff207230 */ /* 0x000fca0000004100 */
[----:B------:R-:W-:-:S04]  /*8ea0*/  FMUL R25, R32, UR21 ;  /* 0x0000001520197c20 */ /* 0x000fc80008400000 */
[----:B------:R-:W-:-:S05]  /*8eb0*/  FFMA R25, R164, UR20, R25 ;  /* 0x00000014a4197c23 */ /* 0x000fca0008000019 */
[----:B------:R-:W-:-:S05]  /*8ec0*/  F2FP.SATFINITE.E4M3.F32.PACK_AB_MERGE_C R25, RZ, R25, RZ ;  /* 0x00000019ff19723e */ /* 0x000fca00048070ff */
[----:B------:R0:W-:Y:S01]  /*8ed0*/  @!P2 STG.E.U8 desc[UR16][R26.64+0x78], R25 ;  /* 0x000078191a00a986 */ /* 0x0001e2000c101110 */
[----:B------:R-:W-:Y:S05]  /*8ee0*/  @P1 BRA `(.L_x_167) ;  /* 0x0000000000041947 */ /* 0x000fea0003800000 */
[----:B------:R1:W5:Y:S02]  /*8ef0*/  LDG.E.U8 R24, desc[UR16][R34.64+0x79] ;  /* 0x0000791022187981 */ /* 0x000364000c1e1100 */
.L_x_167:
[----:B------:R-:W-:Y:S05]  /*8f00*/  BSYNC B1 ;  /* 0x0000000000017941 */ /* 0x000fea0003800000 */
.L_x_166:
[----:B-----5:R-:W-:Y:S01]  /*8f10*/  LOP3.LUT R24, R24, 0xff, RZ, 0xc0, !PT ;  /* 0x000000ff18187812 */ /* 0x020fe200078ec0ff */
[----:B------:R-:W-:Y:S01]  /*8f20*/  BSSY B1, `(.L_x_168) ;  /* 0x0000013000017945 */ /* 0x000fe20003800000 */
[----:B------:R-:W-:Y:S02]  /*8f30*/  IADD3 R33, P0, R36, 0x80, RZ ;  /* 0x0000008024217810 */ /* 0x000fe40007f1e0ff */
[----:B------:R-:W-:-:S03]  /*8f40*/  F2FP.F16.E4M3.UNPACK_B R24, R24 ;  /* 0x00000018ff18723e */ /* 0x000fc600020006ff */
[----:B0-----:R-:W-:Y:S01]  /*8f50*/  IMAD.X R25, RZ, RZ, R37, P0 ;  /* 0x000000ffff197224 */ /* 0x001fe200000e0625 */
[----:B------:R-:W-:Y:S01]  /*8f60*/  ISETP.GE.AND P0, PT, R41, 0x81, PT ;  /* 0x000000812900780c */ /* 0x000fe20003f06270 */
[----:B------:R-:W-:Y:S02]  /*8f70*/  HADD2.F32 R24, -RZ, R24.H0_H0 ;  /* 0x20000018ff187230 */ /* 0x000fe40000004100 */
[----:B-1--4-:R-:W-:Y:S01]  /*8f80*/  IMAD R34, R25, UR6, RZ ;  /* 0x0000000619227c24 */ /* 0x012fe2000f8e02ff */
[----:B------:R-:W-:Y:S02]  /*8f90*/  ISETP.LT.OR P3, PT, R42, 0x1, !P0 ;  /* 0x000000012a00780c */ /* 0x000fe40004761670 */
[----:B------:R-:W-:Y:S01]  /*8fa0*/  FMUL R32, R24, UR21 ;  /* 0x0000001518207c20 */ /* 0x000fe20008400000 */
[----:B------:R-:W-:-:S04]  /*8fb0*/  IMAD.WIDE.U32 R24, R33, UR6, R38 ;  /* 0x0000000621187c25 */ /* 0x000fc8000f8e0026 */
[----:B------:R-:W-:Y:S01]  /*8fc0*/  FFMA R32, R163, UR20, R32 ;  /* 0x00000014a3207c23 */ /* 0x000fe20008000020 */
[----:B------:R-:W-:Y:S01]  /*8fd0*/  IMAD R33, R33, UR7, R34 ;  /* 0x0000000721217c24 */ /* 0x000fe2000f8e0222 */
[----:B------:R-:W-:-:S03]  /*8fe0*/  IADD3 R24, P2, R24, UR8, RZ ;  /* 0x0000000818187c10 */ /* 0x000fc6000ff5e0ff */
[----:B------:R-:W-:Y:S02]  /*8ff0*/  F2FP.SATFINITE.E4M3.F32.PACK_AB_MERGE_C R35, RZ, R32, RZ ;  /* 0x00000020ff23723e */ /* 0x000fe400048070ff */
[----:B------:R-:W-:Y:S02]  /*9000*/  IADD3.X R25, R25, UR9, R33, P2, !PT ;  /* 0x0000000919197c10 */ /* 0x000fe400097fe421 */
[----:B------:R-:W-:Y:S01]  /*9010*/  PRMT R32, RZ, 0x7610, R32 ;  /* 0x00007610ff207816 */ /* 0x000fe20000000020 */
[----:B------:R0:W-:Y:S01]  /*9020*/  @!P1 STG.E.U8 desc[UR16][R26.64+0x79], R35 ;  /* 0x000079231a009986 */ /* 0x0001e2000c101110 */
[----:B------:R-:W-:Y:S05]  /*9030*/  @P3 BRA `(.L_x_169) ;  /* 0x0000000000043947 */ /* 0x000fea0003800000 */
[----:B------:R1:W5:Y:S02]  /*9040*/  LDG.E.U8 R32, desc[UR16][R24.64] ;  /* 0x0000001018207981 */ /* 0x000364000c1e1100 */
.L_x_169:
[----:B------:R-:W-:Y:S05]  /*9050*/  BSYNC B1 ;  /* 0x0000000000017941 */ /* 0x000fea0003800000 */
.L_x_168:
[----:B-----5:R-:W-:Y:S01]  /*9060*/  LOP3.LUT R32, R32, 0xff, RZ, 0xc0, !PT ;  /* 0x000000ff20207812 */ /* 0x020fe200078ec0ff */
[----:B------:R-:W-:Y:S01]  /*9070*/  BSSY B1, `(.L_x_170) ;  /* 0x000000b000017945 */ /* 0x000fe20003800000 */
[----:B------:R-:W-:Y:S02]  /*9080*/  ISETP.LT.OR P2, PT, R42, 0x2, !P0 ;  /* 0x000000022a00780c */ /* 0x000fe40004741670 */
[----:B------:R-:W-:Y:S02]  /*9090*/  F2FP.F16.E4M3.UNPACK_B R32, R32 ;  /* 0x00000020ff20723e */ /* 0x000fe400020006ff */
[----:B0-----:R-:W-:-:S03]  /*90a0*/  PRMT R26, RZ, 0x7610, R26 ;  /* 0x00007610ff1a7816 */ /* 0x001fc6000000001a */
[----:B------:R-:W-:-:S05]  /*90b0*/  HADD2.F32 R32, -RZ, R32.H0_H0 ;  /* 0x20000020ff207230 */ /* 0x000fca0000004100 */
[----:B------:R-:W-:-:S04]  /*90c0*/  FMUL R27, R32, UR21 ;  /* 0x00000015201b7c20 */ /* 0x000fc80008400000 */
[----:B------:R-:W-:-:S05]  /*90d0*/  FFMA R27, R162, UR20, R27 ;  /* 0x00000014a21b7c23 */ /* 0x000fca000800001b */
[----:B------:R-:W-:-:S05]  /*90e0*/  F2FP.SATFINITE.E4M3.F32.PACK_AB_MERGE_C R27, RZ, R27, RZ ;  /* 0x0000001bff1b723e */ /* 0x000fca00048070ff */
[----:B------:R0:W-:Y:S01]  /*90f0*/  @!P3 STG.E.U8 desc[UR16][R28.64], R27 ;  /* 0x0000001b1c00b986 */ /* 0x0001e2000c101110 */
[----:B------:R-:W-:Y:S05]  /*9100*/  @P2 BRA `(.L_x_171) ;  /* 0x0000000000042947 */ /* 0x000fea0003800000 */
[----:B------:R4:W5:Y:S02]  /*9110*/  LDG.E.U8 R26, desc[UR16][R24.64+0x1] ;  /* 0x00000110181a7981 */ /* 0x000964000c1e1100 */
.L_x_171:
[----:B------:R-:W-:Y:S05]  /*9120*/  BSYNC B1 ;  /* 0x0000000000017941 */ /* 0x000fea0003800000 */
.L_x_170:
[----:B-----5:R-:W-:Y:S01]  /*9130*/  LOP3.LUT R26, R26, 0xff, RZ, 0xc0, !PT ;  /* 0x000000ff1a1a7812 */ /* 0x020fe200078ec0ff */
[----:B------:R-:W-:Y:S01]  /*9140*/  BSSY B1, `(.L_x_172) ;  /* 0x0000013000017945 */ /* 0x000fe20003800000 */
[----:B0-----:R-:W-:Y:S02]  /*9150*/  IADD3 R27, P1, R36, 0x88, RZ ;  /* 0x00000088241b7810 */ /* 0x001fe40007f3e0ff */
[----:B------:R-:W-:Y:S02]  /*9160*/  F2FP.F16.E4M3.UNPACK_B R26, R26 ;  /* 0x0000001aff1a723e */ /* 0x000fe400020006ff */
[----:B------:R-:W-:Y:S01]  /*9170*/  PRMT R32, RZ, 0x7610, R32 ;  /* 0x00007610ff207816 */ /* 0x000fe20000000020 */
[----:B------:R-:W-:Y:S01]  /*9180*/  IMAD.X R36, RZ, RZ, R37, P1 ;  /* 0x000000ffff247224 */ /* 0x000fe200008e0625 */
[----:B------:R-:W-:Y:S01]  /*9190*/  ISETP.GE.AND P1, PT, R41, 0x89, PT ;  /* 0x000000892900780c */ /* 0x000fe20003f26270 */
[----:B------:R-:W-:Y:S02]  /*91a0*/  HADD2.F32 R26, -RZ, R26.H0_H0 ;  /* 0x2000001aff1a7230 */ /* 0x000fe40000004100 */
[----:B------:R-:W-:Y:S01]  /*91b0*/  IMAD R36, R36, UR6, RZ ;  /* 0x0000000624247c24 */ /* 0x000fe2000f8e02ff */
[----:B------:R-:W-:Y:S01]  /*91c0*/  ISETP.LT.OR P5, PT, R42, 0x1, !P1 ;  /* 0x000000012a00780c */ /* 0x000fe20004fa1670 */
[----:B------:R-:W-:-:S04]  /*91d0*/  IMAD.WIDE.U32 R38, R27, UR6, R38 ;  /* 0x000000061b267c25 */ /* 0x000fc8000f8e0026 */
[----:B------:R-:W-:Y:S01]  /*91e0*/  FMUL R26, R26, UR21 ;  /* 0x000000151a1a7c20 */ /* 0x000fe20008400000 */
[----:B------:R-:W-:-:S03]  /*91f0*/  IMAD R27, R27, UR7, R36 ;  /* 0x000000071b1b7c24 */ /* 0x000fc6000f8e0224 */
[----:B------:R-:W-:Y:S01]  /*9200*/  FFMA R161, R161, UR20, R26 ;  /* 0x00000014a1a17c23 */ /* 0x000fe2000800001a */
[----:B------:R-:W-:-:S04]  /*9210*/  IADD3 R26, P3, R38, UR8, RZ ;  /* 0x00000008261a7c10 */ /* 0x000fc8000ff7e0ff */
[----:B------:R-:W-:Y:S02]  /*9220*/  F2FP.SATFINITE.E4M3.F32.PACK_AB_MERGE_C R161, RZ, R161, RZ ;  /* 0x000000a1ffa1723e */ /* 0x000fe400048070ff */
[----:B------:R-:W-:-:S03]  /*9230*/  IADD3.X R27, R39, UR9, R27, P3, !PT ;  /* 0x00000009271b7c10 */ /* 0x000fc60009ffe41b */
[----:B------:R0:W-:Y:S01]  /*9240*/  @!P2 STG.E.U8 desc[UR16][R28.64+0x1], R161 ;  /* 0x000001a11c00a986 */ /* 0x0001e2000c101110 */
[----:B------:R-:W-:Y:S05]  /*9250*/  @P5 BRA `(.L_x_173) ;  /* 0x0000000000045947 */ /* 0x000fea0003800000 */
[----:B------:R0:W5:Y:S02]  /*9260*/  LDG.E.U8 R32, desc[UR16][R26.64] ;  /* 0x000000101a207981 */ /* 0x000164000c1e1100 */
.L_x_173:
[----:B------:R-:W-:Y:S05]  /*9270*/  BSYNC B1 ;  /* 0x0000000000017941 */ /* 0x000fea0003800000 */
.L_x_172:
        /* <DEDUP_REMOVED lines=12> */
.L_x_175:
[----:B------:R-:W-:Y:S05]  /*9340*/  BSYNC B1 ;  /* 0x0000000000017941 */ /* 0x000fea0003800000 */
.L_x_174:
[----:B-----5:R-:W-:Y:S01]  /*9350*/  LOP3.LUT R32, R32, 0xff, RZ, 0xc0, !PT ;  /* 0x000000ff20207812 */ /* 0x020fe200078ec0ff */
[----:B------:R-:W-:Y:S01]  /*9360*/  BSSY B1, `(.L_x_176) ;  /* 0x000000b000017945 */ /* 0x000fe20003800000 */
[----:B------:R-:W-:Y:S02]  /*9370*/  ISETP.LT.OR P3, PT, R42, 0x9, !P0 ;  /* 0x000000092a00780c */ /* 0x000fe40004761670 */
[----:B------:R-:W-:-:S05]  /*9380*/  F2FP.F16.E4M3.UNPACK_B R32, R32 ;  /* 0x00000020ff20723e */ /* 0x000fca00020006ff */
[----:B------:R-:W-:-:S05]  /*9390*/  HADD2.F32 R32, -RZ, R32.H0_H0 ;  /* 0x20000020ff207230 */ /* 0x000fca0000004100 */
[----:B------:R-:W-:-:S04]  /*93a0*/  FMUL R32, R32, UR21 ;  /* 0x0000001520207c20 */ /* 0x000fc80008400000 */
[----:B------:R-:W-:-:S05]  /*93b0*/  FFMA R32, R159, UR20, R32 ;  /* 0x000000149f207c23 */ /* 0x000fca0008000020 */
[----:B0-----:R-:W-:Y:S02]  /*93c0*/  F2FP.SATFINITE.E4M3.F32.PACK_AB_MERGE_C R33, RZ, R32, RZ ;  /* 0x00000020ff21723e */ /* 0x001fe400048070ff */
[----:B------:R-:W-:-:S03]  /*93d0*/  PRMT R32, RZ, 0x7610, R32 ;  /* 0x00007610ff207816 */ /* 0x000fc60000000020 */
[----:B------:R0:W-:Y:S01]  /*93e0*/  @!P2 STG.E.U8 desc[UR16][R30.64+0x1], R33 ;  /* 0x000001211e00a986 */ /* 0x0001e2000c101110 */
[----:B------:R-:W-:Y:S05]  /*93f0*/  @P3 BRA `(.L_x_177) ;  /* 0x0000000000043947 */ /* 0x000fea0003800000 */
[----:B------:R0:W5:Y:S02]  /*9400*/  LDG.E.U8 R32, desc[UR16][R24.64+0x8] ;  /* 0x0000081018207981 */ /* 0x000164000c1e1100 */
.L_x_177:
[----:B------:R-:W-:Y:S05]  /*9410*/  BSYNC B1 ;  /* 0x0000000000017941 */ /* 0x000fea0003800000 */
.L_x_176:
[----:B-----5:R-:W-:Y:S01]  /*9420*/  LOP3.LUT R32, R32, 0xff, RZ, 0xc0, !PT ;  /* 0x000000ff20207812 */ /* 0x020fe200078ec0ff */
[----:B------:R-:W-:Y:S01]  /*9430*/  BSSY B1, `(.L_x_178) ;  /* 0x000000b000017945 */ /* 0x000fe20003800000 */
[----:B------:R-:W-:Y:S02]  /*9440*/  ISETP.LT.OR P2, PT, R42, 0xa, !P0 ;  /* 0x0000000a2a00780c */ /* 0x000fe40004741670 */
[----:B------:R-:W-:-:S05]  /*9450*/  F2FP.F16.E4M3.UNPACK_B R32, R32 ;  /* 0x00000020ff20723e */ /* 0x000fca00020006ff */
[----:B------:R-:W-:-:S05]  /*9460*/  HADD2.F32 R32, -RZ, R32.H0_H0 ;  /* 0x20000020ff207230 */ /* 0x000fca0000004100 */
[----:B0-----:R-:W-:Y:S01]  /*9470*/  FMUL R33, R32, UR21 ;  /* 0x0000001520217c20 */ /* 0x001fe20008400000 */
[----:B------:R-:W-:-:S03]  /*9480*/  PRMT R32, RZ, 0x7610, R32 ;  /* 0x00007610ff207816 */ /* 0x000fc60000000020 */
[----:B------:R-:W-:-:S05]  /*9490*/  FFMA R33, R158, UR20, R33 ;  /* 0x000000149e217c23 */ /* 0x000fca0008000021 */
[----:B------:R-:W-:-:S05]  /*94a0*/  F2FP.SATFINITE.E4M3.F32.PACK_AB_MERGE_C R33, RZ, R33, RZ ;  /* 0x00000021ff21723e */ /* 0x000fca00048070ff */
[----:B------:R0:W-:Y:S01]  /*94b0*/  @!P3 STG.E.U8 desc[UR16][R28.64+0x8], R33 ;  /* 0x000008211c00b986 */ /* 0x0001e2000c101110 */
[----:B------:R-:W-:Y:S05]  /*94c0*/  @P2 BRA `(.L_x_179) ;  /* 0x0000000000042947 */ /* 0x000fea0003800000 */
[----:B------:R0:W5:Y:S02]  /*94d0*/  LDG.E.U8 R32, desc[UR16][R24.64+0x9] ;  /* 0x0000091018207981 */ /* 0x000164000c1e1100 */
.L_x_179:
[----:B------:R-:W-:Y:S05]  /*94e0*/  BSYNC B1 ;  /* 0x0000000000017941 */ /* 0x000fea0003800000 */
.L_x_178:
        /* <DEDUP_REMOVED lines=12> */
.L_x_181:
[----:B------:R-:W-:Y:S05]  /*95b0*/  BSYNC B1 ;  /* 0x0000000000017941 */ /* 0x000fea0003800000 */
.L_x_180:
        /* <DEDUP_REMOVED lines=12> */
.L_x_183:
[----:B------:R-:W-:Y:S05]  /*9680*/  BSYNC B1 ;  /* 0x0000000000017941 */ /* 0x000fea0003800000 */
.L_x_182:
        /* <DEDUP_REMOVED lines=12> */
.L_x_185:
[----:B------:R-:W-:Y:S05]  /*9750*/  BSYNC B1 ;  /* 0x0000000000017941 */ /* 0x000fea0003800000 */
.L_x_184:
        /* <DEDUP_REMOVED lines=12> */
.L_x_187:
[----:B------:R-:W-:Y:S05]  /*9820*/  BSYNC B1 ;  /* 0x0000000000017941 */ /* 0x000fea0003800000 */
.L_x_186:
        /* <DEDUP_REMOVED lines=12> */
.L_x_189:
[----:B------:R-:W-:Y:S05]  /*98f0*/  BSYNC B1 ;  /* 0x0000000000017941 */ /* 0x000fea0003800000 */
.L_x_188:
        /* <DEDUP_REMOVED lines=12> */
.L_x_191:
[----:B------:R-:W-:Y:S05]  /*99c0*/  BSYNC B1 ;  /* 0x0000000000017941 */ /* 0x000fea0003800000 */
.L_x_190:
[----:B-----5:R-:W-:Y:S01]  /*99d0*/  LOP3.LUT R32, R32, 0xff, RZ, 0xc0, !PT ;  /* 0x000000ff20207812 */ /* 0x020fe200078ec0ff */
[----:B------:R-:W-:Y:S01]  /*99e0*/  BSSY B1, `(.L_x_192) ;  /* 0x000000b000017945 */ /* 0x000fe20003800000 */
[----:B------:R-:W-:Y:S02]  /*99f0*/  ISETP.LT.OR P3, PT, R42, 0x19, !P0 ;  /* 0x000000192a00780c */ /* 0x000fe40004761670 */
[----:B------:R-:W-:-:S05]  /*9a00*/  F2FP.F16.E4M3.UNPACK_B R32, R32 ;  /* 0x00000020ff20723e */ /* 0x000fca00020006ff */
[----:B------:R-:W-:-:S05]  /*9a10*/  HADD2.F32 R32, -RZ, R32.H0_H0 ;  /* 0x20000020ff207230 */ /* 0x000fca0000004100 */
[----:B------:R-:W-:-:S04]  /*9a20*/  FMUL R32, R32, UR21 ;  /* 0x0000001520207c20 */ /* 0x000fc80008400000 */
[----:B------:R-:W-:Y:S01]  /*9a30*/  FFMA R32, R23, UR20, R32 ;  /* 0x0000001417207c23 */ /* 0x000fe20008000020 */
[----:B------:R-:W-:-:S04]  /*9a40*/  PRMT R23, RZ, 0x7610, R23 ;  /* 0x00007610ff177816 */ /* 0x000fc80000000017 */
[----:B0-----:R-:W-:-:S05]  /*9a50*/  F2FP.SATFINITE.E4M3.F32.PACK_AB_MERGE_C R33, RZ, R32, RZ ;  /* 0x00000020ff21723e */ /* 0x001fca00048070ff */
[----:B------:R0:W-:Y:S01]  /*9a60*/  @!P2 STG.E.U8 desc[UR16][R30.64+0x11], R33 ;  /* 0x000011211e00a986 */ /* 0x0001e2000c101110 */
[----:B------:R-:W-:Y:S05]  /*9a70*/  @P3 BRA `(.L_x_193) ;  /* 0x0000000000043947 */ /* 0x000fea0003800000 */
[----:B------:R0:W5:Y:S02]  /*9a80*/  LDG.E.U8 R23, desc[UR16][R24.64+0x18] ;  /* 0x0000181018177981 */ /* 0x000164000c1e1100 */
.L_x_193:
[----:B------:R-:W-:Y:S05]  /*9a90*/  BSYNC B1 ;  /* 0x0000000000017941 */ /* 0x000fea0003800000 */
.L_x_192:
        /* <DEDUP_REMOVED lines=8> */
[----:B------:R-:W-:-:S05]  /*9b20*/  F2FP.SATFINITE.E4M3.F32.PACK_AB_MERGE_C R23, RZ, R23, RZ ;  /* 0x00000017ff17723e */ /* 0x000fca00048070ff */
[----:B------:R0:W-:Y:S01]  /*9b30*/  @!P3 STG.E.U8 desc[UR16][R28.64+0x18], R23 ;  /* 0x000018171c00b986 */ /* 0x0001e2000c101110 */
[----:B------:R-:W-:Y:S05]  /*9b40*/  @P2 BRA `(.L_x_195) ;  /* 0x0000000000042947 */ /* 0x000fea0003800000 */
[----:B------:R0:W5:Y:S02]  /*9b50*/  LDG.E.U8 R22, desc[UR16][R24.64+0x19] ;  /* 0x0000191018167981 */ /* 0x000164000c1e1100 */
.L_x_195:
[----:B------:R-:W-:Y:S05]  /*9b60*/  BSYNC B1 ;  /* 0x0000000000017941 */ /* 0x000fea0003800000 */
.L_x_194:
        /* <DEDUP_REMOVED lines=12> */
.L_x_197:
[----:B------:R-:W-:Y:S05]  /*9c30*/  BSYNC B1 ;  /* 0x0000000000017941 */ /* 0x000fea0003800000 */
.L_x_196:
        /* <DEDUP_REMOVED lines=12> */
.L_x_199:
[----:B------:R-:W-:Y:S05]  /*9d00*/  BSYNC B1 ;  /* 0x0000000000017941 */ /* 0x000fea0003800000 */
.L_x_198:
        /* <DEDUP_REMOVED lines=12> */
.L_x_201:
[----:B------:R-:W-:Y:S05]  /*9dd0*/  BSYNC B1 ;  /* 0x0000000000017941 */ /* 0x000fea0003800000 */
.L_x_200:
        /* <DEDUP_REMOVED lines=12> */
.L_x_203:
[----:B------:R-:W-:Y:S05]  /*9ea0*/  BSYNC B1 ;  /* 0x0000000000017941 */ /* 0x000fea0003800000 */
.L_x_202:
        /* <DEDUP_REMOVED lines=12> */
.L_x_205:
[----:B------:R-:W-:Y:S05]  /*9f70*/  BSYNC B1 ;  /* 0x0000000000017941 */ /* 0x000fea0003800000 */
.L_x_204:
        /* <DEDUP_REMOVED lines=12> */
.L_x_207:
[----:B------:R-:W-:Y:S05]  /*a040*/  BSYNC B1 ;  /* 0x0000000000017941 */ /* 0x000fea0003800000 */
.L_x_206:
        /* <DEDUP_REMOVED lines=12> */
.L_x_209:
[----:B------:R-:W-:Y:S05]  /*a110*/  BSYNC B1 ;  /* 0x0000000000017941 */ /* 0x000fea0003800000 */
.L_x_208:
        /* <DEDUP_REMOVED lines=12> */
.L_x_211:
[----:B------:R-:W-:Y:S05]  /*a1e0*/  BSYNC B1 ;  /* 0x0000000000017941 */ /* 0x000fea0003800000 */
.L_x_210:
        /* <DEDUP_REMOVED lines=12> */
.L_x_213:
[----:B------:R-:W-:Y:S05]  /*a2b0*/  BSYNC B1 ;  /* 0x0000000000017941 */ /* 0x000fea0003800000 */
.L_x_212:
        /* <DEDUP_REMOVED lines=12> */
.L_x_215:
[----:B------:R-:W-:Y:S05]  /*a380*/  BSYNC B1 ;  /* 0x0000000000017941 */ /* 0x000fea0003800000 */
.L_x_214:
        /* <DEDUP_REMOVED lines=12> */
.L_x_217:
[----:B------:R-:W-:Y:S05]  /*a450*/  BSYNC B1 ;  /* 0x0000000000017941 */ /* 0x000fea0003800000 */
.L_x_216:
        /* <DEDUP_REMOVED lines=12> */
.L_x_219:
[----:B------:R-:W-:Y:S05]  /*a520*/  BSYNC B1 ;  /* 0x0000000000017941 */ /* 0x000fea0003800000 */
.L_x_218:
        /* <DEDUP_REMOVED lines=12> */
.L_x_221:
[----:B------:R-:W-:Y:S05]  /*a5f0*/  BSYNC B1 ;  /* 0x0000000000017941 */ /* 0x000fea0003800000 */
.L_x_220:
        /* <DEDUP_REMOVED lines=12> */
.L_x_223:
[----:B------:R-:W-:Y:S05]  /*a6c0*/  BSYNC B1 ;  /* 0x0000000000017941 */ /* 0x000fea0003800000 */
.L_x_222:
        /* <DEDUP_REMOVED lines=12> */
.L_x_225:
[----:B------:R-:W-:Y:S05]  /*a790*/  BSYNC B1 ;  /* 0x0000000000017941 */ /* 0x000fea0003800000 */
.L_x_224:
        /* <DEDUP_REMOVED lines=12> */
.L_x_227:
[----:B------:R-:W-:Y:S05]  /*a860*/  BSYNC B1 ;  /* 0x0000000000017941 */ /* 0x000fea0003800000 */
.L_x_226:
        /* <DEDUP_REMOVED lines=12> */
.L_x_229:
[----:B------:R-:W-:Y:S05]  /*a930*/  BSYNC B1 ;  /* 0x0000000000017941 */ /* 0x000fea0003800000 */
.L_x_228:
        /* <DEDUP_REMOVED lines=12> */
.L_x_231:
[----:B------:R-:W-:Y:S05]  /*aa00*/  BSYNC B1 ;  /* 0x0000000000017941 */ /* 0x000fea0003800000 */
.L_x_230:
        /* <DEDUP_REMOVED lines=12> */
.L_x_233:
[----:B------:R-:W-:Y:S05]  /*aad0*/  BSYNC B1 ;  /* 0x0000000000017941 */ /* 0x000fea0003800000 */
.L_x_232:
        /* <DEDUP_REMOVED lines=12> */
.L_x_235:
[----:B------:R-:W-:Y:S05]  /*aba0*/  BSYNC B1 ;  /* 0x0000000000017941 */ /* 0x000fea0003800000 */
.L_x_234:
[----:B-----5:R-:W-:Y:S01]  /*abb0*/  LOP3.LUT R2, R2, 0xff, RZ, 0xc0, !PT ;  /* 0x000000ff02027812 */ /* 0x020fe200078ec0ff */
[----:B------:R-:W-:Y:S01]  /*abc0*/  BSSY B1, `(.L_x_236) ;  /* 0x000000b000017945 */ /* 0x000fe20003800000 */
[----:B------:R-:W-:Y:S02]  /*abd0*/  ISETP.LT.OR P3, PT, R42, 0x41, !P1 ;  /* 0x000000412a00780c */ /* 0x000fe40004f61670 */
[----:B------:R-:W-:-:S05]  /*abe0*/  F2FP.F16.E4M3.UNPACK_B R2, R2 ;  /* 0x00000002ff02723e */ /* 0x000fca00020006ff */
[----:B------:R-:W-:-:S05]  /*abf0*/  HADD2.F32 R2, -RZ, R2.H0_H0 ;  /* 0x20000002ff027230 */ /* 0x000fca0000004100 */
[----:B0-----:R-:W-:-:S04]  /*ac00*/  FMUL R3, R2, UR21 ;  /* 0x0000001502037c20 */ /* 0x001fc80008400000 */
[----:B------:R-:W-:Y:S01]  /*ac10*/  FFMA R3, R0, UR20, R3 ;  /* 0x0000001400037c23 */ /* 0x000fe20008000003 */
[----:B------:R-:W-:-:S04]  /*ac20*/  PRMT R0, RZ, 0x7610, R0 ;  /* 0x00007610ff007816 */ /* 0x000fc80000000000 */
[----:B------:R-:W-:-:S05]  /*ac30*/  F2FP.SATFINITE.E4M3.F32.PACK_AB_MERGE_C R3, RZ, R3, RZ ;  /* 0x00000003ff03723e */ /* 0x000fca00048070ff */
[----:B------:R0:W-:Y:S01]  /*ac40*/  @!P2 STG.E.U8 desc[UR16][R28.64+0x41], R3 ;  /* 0x000041031c00a986 */ /* 0x0001e2000c101110 */
[----:B------:R-:W-:Y:S05]  /*ac50*/  @P3 BRA `(.L_x_237) ;  /* 0x0000000000043947 */ /* 0x000fea0003800000 */
[----:B------:R0:W5:Y:S02]  /*ac60*/  LDG.E.U8 R0, desc[UR16][R26.64+0x40] ;  /* 0x000040101a007981 */ /* 0x000164000c1e1100 */
.L_x_237:
[----:B------:R-:W-:Y:S05]  /*ac70*/  BSYNC B1 ;  /* 0x0000000000017941 */ /* 0x000fea0003800000 */
.L_x_236:
[----:B------:R-:W2:Y:S01]  /*ac80*/  LDL.LU R2, [R1] ;  /* 0x0000000001027983 */ /* 0x000ea20000300800 */
[----:B-----5:R-:W-:Y:S01]  /*ac90*/  LOP3.LUT R0, R0, 0xff, RZ, 0xc0, !PT ;  /* 0x000000ff00007812 */ /* 0x020fe200078ec0ff */
[----:B------:R-:W-:Y:S01]  /*aca0*/  BSSY B1, `(.L_x_238) ;  /* 0x000000b000017945 */ /* 0x000fe20003800000 */
[----:B------:R-:W-:Y:S02]  /*acb0*/  ISETP.LT.OR P2, PT, R42, 0x42, !P1 ;  /* 0x000000422a00780c */ /* 0x000fe40004f41670 */
[----:B------:R-:W-:-:S05]  /*acc0*/  F2FP.F16.E4M3.UNPACK_B R0, R0 ;  /* 0x00000000ff00723e */ /* 0x000fca00020006ff */
[----:B------:R-:W-:-:S05]  /*acd0*/  HADD2.F32 R0, -RZ, R0.H0_H0 ;  /* 0x20000000ff007230 */ /* 0x000fca0000004100 */
[----:B------:R-:W-:-:S04]  /*ace0*/  FMUL R0, R0, UR21 ;  /* 0x0000001500007c20 */ /* 0x000fc80008400000 */
[----:B--2---:R-:W-:-:S05]  /*acf0*/  FFMA R0, R2, UR20, R0 ;  /* 0x0000001402007c23 */ /* 0x004fca0008000000 */
[----:B0-----:R-:W-:Y:S02]  /*ad00*/  F2FP.SATFINITE.E4M3.F32.PACK_AB_MERGE_C R3, RZ, R0, RZ ;  /* 0x00000000ff03723e */ /* 0x001fe400048070ff */
[----:B------:R-:W-:-:S03]  /*ad10*/  PRMT R0, RZ, 0x7610, R0 ;  /* 0x00007610ff007816 */ /* 0x000fc60000000000 */
[----:B------:R0:W-:Y:S01]  /*ad20*/  @!P3 STG.E.U8 desc[UR16][R30.64+0x40], R3 ;  /* 0x000040031e00b986 */ /* 0x0001e2000c101110 */
[----:B------:R-:W-:Y:S05]  /*ad30*/  @P2 BRA `(.L_x_239) ;  /* 0x0000000000042947 */ /* 0x000fea0003800000 */
[----:B------:R2:W5:Y:S02]  /*ad40*/  LDG.E.U8 R0, desc[UR16][R26.64+0x41] ;  /* 0x000041101a007981 */ /* 0x000564000c1e1100 */
.L_x_239:
[----:B------:R-:W-:Y:S05]  /*ad50*/  BSYNC B1 ;  /* 0x0000000000017941 */ /* 0x000fea0003800000 */
.L_x_238:
[----:B------:R-:W3:Y:S01]  /*ad60*/  LDL.LU R2, [R1+0x4] ;  /* 0x0000040001027983 */ /* 0x000ee20000300800 */
[----:B-----5:R-:W-:Y:S01]  /*ad70*/  LOP3.LUT R0, R0, 0xff, RZ, 0xc0, !PT ;  /* 0x000000ff00007812 */ /* 0x020fe200078ec0ff */
[----:B------:R-:W-:Y:S01]  /*ad80*/  BSSY B1, `(.L_x_240) ;  /* 0x000000b000017945 */ /* 0x000fe20003800000 */
[----:B------:R-:W-:Y:S02]  /*ad90*/  ISETP.LT.OR P3, PT, R42, 0x49, !P0 ;  /* 0x000000492a00780c */ /* 0x000fe40004761670 */
[----:B------:R-:W-:-:S05]  /*ada0*/  F2FP.F16.E4M3.UNPACK_B R0, R0 ;  /* 0x00000000ff00723e */ /* 0x000fca00020006ff */
[----:B------:R-:W-:-:S05]  /*adb0*/  HADD2.F32 R0, -RZ, R0.H0_H0 ;  /* 0x20000000ff007230 */ /* 0x000fca0000004100 */
[----:B------:R-:W-:-:S04]  /*adc0*/  FMUL R0, R0, UR21 ;  /* 0x0000001500007c20 */ /* 0x000fc80008400000 */
[----:B---3--:R-:W-:-:S05]  /*add0*/  FFMA R0, R2, UR20, R0 ;  /* 0x0000001402007c23 */ /* 0x008fca0008000000 */
[----:B0-----:R-:W-:Y:S02]  /*ade0*/  F2FP.SATFINITE.E4M3.F32.PACK_AB_MERGE_C R3, RZ, R0, RZ ;  /* 0x00000000ff03723e */ /* 0x001fe400048070ff */
[----:B------:R-:W-:-:S03]  /*adf0*/  PRMT R0, RZ, 0x7610, R0 ;  /* 0x00007610ff007816 */ /* 0x000fc60000000000 */
[----:B------:R0:W-:Y:S01]  /*ae00*/  @!P2 STG.E.U8 desc[UR16][R30.64+0x41], R3 ;  /* 0x000041031e00a986 */ /* 0x0001e2000c101110 */
[----:B------:R-:W-:Y:S05]  /*ae10*/  @P3 BRA `(.L_x_241) ;  /* 0x0000000000043947 */ /* 0x000fea0003800000 */
[----:B------:R3:W5:Y:S02]  /*ae20*/  LDG.E.U8 R0, desc[UR16][R24.64+0x48] ;  /* 0x0000481018007981 */ /* 0x000764000c1e1100 */
.L_x_241:
[----:B------:R-:W-:Y:S05]  /*ae30*/  BSYNC B1 ;  /* 0x0000000000017941 */ /* 0x000fea0003800000 */
.L_x_240:
[----:B------:R-:W2:Y:S01]  /*ae40*/  LDL.LU R2, [R1+0x8] ;  /* 0x0000080001027983 */ /* 0x000ea20000300800 */
        /* <DEDUP_REMOVED lines=12> */
.L_x_243:
[----:B------:R-:W-:Y:S05]  /*af10*/  BSYNC B1 ;  /* 0x0000000000017941 */ /* 0x000fea0003800000 */
.L_x_242:
        /* <DEDUP_REMOVED lines=13> */
.L_x_245:
[----:B------:R-:W-:Y:S05]  /*aff0*/  BSYNC B1 ;  /* 0x0000000000017941 */ /* 0x000fea0003800000 */
.L_x_244:
        /* <DEDUP_REMOVED lines=13> */
.L_x_247:
[----:B------:R-:W-:Y:S05]  /*b0d0*/  BSYNC B1 ;  /* 0x0000000000017941 */ /* 0x000fea0003800000 */
.L_x_246:
        /* <DEDUP_REMOVED lines=13> */
.L_x_249:
[----:B------:R-:W-:Y:S05]  /*b1b0*/  BSYNC B1 ;  /* 0x0000000000017941 */ /* 0x000fea0003800000 */
.L_x_248:
        /* <DEDUP_REMOVED lines=13> */
.L_x_251:
[----:B------:R-:W-:Y:S05]  /*b290*/  BSYNC B1 ;  /* 0x0000000000017941 */ /* 0x000fea0003800000 */
.L_x_250:
        /* <DEDUP_REMOVED lines=13> */
.L_x_253:
[----:B------:R-:W-:Y:S05]  /*b370*/  BSYNC B1 ;  /* 0x0000000000017941 */ /* 0x000fea0003800000 */
.L_x_252:
        /* <DEDUP_REMOVED lines=13> */
.L_x_255:
[----:B------:R-:W-:Y:S05]  /*b450*/  BSYNC B1 ;  /* 0x0000000000017941 */ /* 0x000fea0003800000 */
.L_x_254:
        /* <DEDUP_REMOVED lines=13> */
.L_x_257:
[----:B------:R-:W-:Y:S05]  /*b530*/  BSYNC B1 ;  /* 0x0000000000017941 */ /* 0x000fea0003800000 */
.L_x_256:
        /* <DEDUP_REMOVED lines=13> */
.L_x_259:
[----:B------:R-:W-:Y:S05]  /*b610*/  BSYNC B1 ;  /* 0x0000000000017941 */ /* 0x000fea0003800000 */
.L_x_258:
        /* <DEDUP_REMOVED lines=13> */
.L_x_261:
[----:B------:R-:W-:Y:S05]  /*b6f0*/  BSYNC B1 ;  /* 0x0000000000017941 */ /* 0x000fea0003800000 */
.L_x_260:
        /* <DEDUP_REMOVED lines=13> */
.L_x_263:
[----:B------:R-:W-:Y:S05]  /*b7d0*/  BSYNC B1 ;  /* 0x0000000000017941 */ /* 0x000fea0003800000 */
.L_x_262:
        /* <DEDUP_REMOVED lines=13> */
.L_x_265:
[----:B------:R-:W-:Y:S05]  /*b8b0*/  BSYNC B1 ;  /* 0x0000000000017941 */ /* 0x000fea0003800000 */
.L_x_264:
        /* <DEDUP_REMOVED lines=13> */
.L_x_267:
[----:B------:R-:W-:Y:S05]  /*b990*/  BSYNC B1 ;  /* 0x0000000000017941 */ /* 0x000fea0003800000 */
.L_x_266:
        /* <DEDUP_REMOVED lines=13> */
.L_x_269:
[----:B------:R-:W-:Y:S05]  /*ba70*/  BSYNC B1 ;  /* 0x0000000000017941 */ /* 0x000fea0003800000 */
.L_x_268:
        /* <DEDUP_REMOVED lines=13> */
.L_x_271:
[----:B------:R-:W-:Y:S05]  /*bb50*/  BSYNC B1 ;  /* 0x0000000000017941 */ /* 0x000fea0003800000 */
.L_x_270:
        /* <DEDUP_REMOVED lines=13> */
.L_x_273:
[----:B------:R-:W-:Y:S05]  /*bc30*/  BSYNC B1 ;  /* 0x0000000000017941 */ /* 0x000fea0003800000 */
.L_x_272:
        /* <DEDUP_REMOVED lines=13> */
.L_x_275:
[----:B------:R-:W-:Y:S05]  /*bd10*/  BSYNC B1 ;  /* 0x0000000000017941 */ /* 0x000fea0003800000 */
.L_x_274:
        /* <DEDUP_REMOVED lines=13> */
.L_x_277:
[----:B------:R-:W-:Y:S05]  /*bdf0*/  BSYNC B1 ;  /* 0x0000000000017941 */ /* 0x000fea0003800000 */
.L_x_276:
        /* <DEDUP_REMOVED lines=13> */
.L_x_279:
[----:B------:R-:W-:Y:S05]  /*bed0*/  BSYNC B1 ;  /* 0x0000000000017941 */ /* 0x000fea0003800000 */
.L_x_278:
        /* <DEDUP_REMOVED lines=13> */
.L_x_281:
[----:B------:R-:W-:Y:S05]  /*bfb0*/  BSYNC B1 ;  /* 0x0000000000017941 */ /* 0x000fea0003800000 */
.L_x_280:
        /* <DEDUP_REMOVED lines=13> */
.L_x_283:
[----:B------:R-:W-:Y:S05]  /*c090*/  BSYNC B1 ;  /* 0x0000000000017941 */ /* 0x000fea0003800000 */
.L_x_282:
        /* <DEDUP_REMOVED lines=13> */
.L_x_285:
[----:B------:R-:W-:Y:S05]  /*c170*/  BSYNC B1 ;  /* 0x0000000000017941 */ /* 0x000fea0003800000 */
.L_x_284:
        /* <DEDUP_REMOVED lines=13> */
.L_x_287:
[----:B------:R-:W-:Y:S05]  /*c250*/  BSYNC B1 ;  /* 0x0000000000017941 */ /* 0x000fea0003800000 */
.L_x_286:
        /* <DEDUP_REMOVED lines=13> */
.L_x_289:
[----:B------:R-:W-:Y:S05]  /*c330*/  BSYNC B1 ;  /* 0x0000000000017941 */ /* 0x000fea0003800000 */
.L_x_288:
        /* <DEDUP_REMOVED lines=13> */
.L_x_291:
[----:B------:R-:W-:Y:S05]  /*c410*/  BSYNC B1 ;  /* 0x0000000000017941 */ /* 0x000fea0003800000 */
.L_x_290:
        /* <DEDUP_REMOVED lines=13> */
.L_x_293:
[----:B------:R-:W-:Y:S05]  /*c4f0*/  BSYNC B1 ;  /* 0x0000000000017941 */ /* 0x000fea0003800000 */
.L_x_292:
        /* <DEDUP_REMOVED lines=13> */
.L_x_295:
[----:B------:R-:W-:Y:S05]  /*c5d0*/  BSYNC B1 ;  /* 0x0000000000017941 */ /* 0x000fea0003800000 */
.L_x_294:
[----:B------:R-:W-:Y:S05]  /*c5e0*/  @P1 BRA `(.L_x_296) ;  /* 0x0000002000ac1947 */ /* 0x000fea0003800000 */
[----:B------:R-:W2:Y:S01]  /*c5f0*/  LDL.LU R2, [R1+0x74] ;  /* 0x0000740001027983 */ /* 0x000ea20000300800 */
[----:B-----5:R-:W-:-:S04]  /*c600*/  LOP3.LUT R0, R0, 0xff, RZ, 0xc0, !PT ;  /* 0x000000ff00007812 */ /* 0x020fc800078ec0ff */
[----:B------:R-:W-:-:S05]  /*c610*/  F2FP.F16.E4M3.UNPACK_B R0, R0 ;  /* 0x00000000ff00723e */ /* 0x000fca00020006ff */
[----:B------:R-:W-:-:S05]  /*c620*/  HADD2.F32 R0, -RZ, R0.H0_H0 ;  /* 0x20000000ff007230 */ /* 0x000fca0000004100 */
[----:B------:R-:W-:-:S04]  /*c630*/  FMUL R0, R0, UR21 ;  /* 0x0000001500007c20 */ /* 0x000fc80008400000 */
[----:B--2---:R-:W-:-:S05]  /*c640*/  FFMA R0, R2, UR20, R0 ;  /* 0x0000001402007c23 */ /* 0x004fca0008000000 */
[----:B0-----:R-:W-:-:S05]  /*c650*/  F2FP.SATFINITE.E4M3.F32.PACK_AB_MERGE_C R3, RZ, R0, RZ ;  /* 0x00000000ff03723e */ /* 0x001fca00048070ff */
[----:B------:R0:W-:Y:S01]  /*c660*/  STG.E.U8 desc[UR16][R30.64+0x79], R3 ;  /* 0x000079031e007986 */ /* 0x0001e2000c101110 */
[----:B------:R-:W-:Y:S05]  /*c670*/  BRA `(.L_x_296) ;  /* 0x0000002000887947 */ /* 0x000fea0003800000 */
.L_x_39:
[C---:B------:R-:W-:Y:S01]  /*c680*/  ISETP.GE.AND P3, PT, R41.reuse, 0x1, PT ;  /* 0x000000012900780c */ /* 0x040fe20003f66270 */
[----:B------:R-:W4:Y:S01]  /*c690*/  LDL.LU R227, [R1+0x10] ;  /* 0x0000100001e37983 */ /* 0x000f220000300800 */
[----:B------:R-:W-:Y:S01]  /*c6a0*/  ISETP.GE.AND P2, PT, R41, 0x9, PT ;  /* 0x000000092900780c */ /* 0x000fe20003f46270 */
[----:B------:R-:W-:Y:S01]  /*c6b0*/  FMUL R225, R225, UR20 ;  /* 0x00000014e1e17c20 */ /* 0x000fe20008400000 */
[----:B------:R-:W-:Y:S01]  /*c6c0*/  ISETP.LT.OR P0, PT, R42, 0x1, !P3 ;  /* 0x000000012a00780c */ /* 0x000fe20005f01670 */
[----:B------:R-:W-:Y:S01]  /*c6d0*/  FMUL R226, R226, UR20 ;  /* 0x00000014e2e27c20 */ /* 0x000fe20008400000 */
[C---:B------:R-:W-:Y:S01]  /*c6e0*/  ISETP.LT.OR P1, PT, R42.reuse, 0x2, !P3 ;  /* 0x000000022a00780c */ /* 0x040fe20005f21670 */
[----:B------:R-:W-:Y:S01]  /*c6f0*/  FMUL R223, R223, UR20 ;  /* 0x00000014dfdf7c20 */ /* 0x000fe20008400000 */
[----:B------:R-:W-:Y:S01]  /*c700*/  ISETP.LT.OR P6, PT, R42, 0x2, !P2 ;  /* 0x000000022a00780c */ /* 0x000fe200057c1670 */
[----:B------:R-:W-:Y:S01]  /*c710*/  FMUL R224, R224, UR20 ;  /* 0x00000014e0e07c20 */ /* 0x000fe20008400000 */
[----:B------:R-:W-:-:S02]  /*c720*/  F2FP.SATFINITE.E4M3.F32.PACK_AB_MERGE_C R33, RZ, R226, RZ ;  /* 0x000000e2ff21723e */ /* 0x000fc400048070ff */
[----:B------:R-:W-:Y:S01]  /*c730*/  F2FP.SATFINITE.E4M3.F32.PACK_AB_MERGE_C R225, RZ, R225, RZ ;  /* 0x000000e1ffe1723e */ /* 0x000fe200048070ff */
[----:B------:R-:W-:Y:S01]  /*c740*/  FMUL R222, R222, UR20 ;  /* 0x00000014dede7c20 */ /* 0x000fe20008400000 */
[C---:B------:R-:W-:Y:S01]  /*c750*/  ISETP.LT.OR P5, PT, R42.reuse, 0x1, !P2 ;  /* 0x000000012a00780c */ /* 0x040fe200057a1670 */
[----:B------:R-:W-:Y:S01]  /*c760*/  FMUL R221, R221, UR20 ;  /* 0x00000014dddd7c20 */ /* 0x000fe20008400000 */
[----:B------:R-:W-:Y:S01]  /*c770*/  F2FP.SATFINITE.E4M3.F32.PACK_AB_MERGE_C R223, RZ, R223, RZ ;  /* 0x000000dfffdf723e */ /* 0x000fe200048070ff */
[----:B------:R0:W-:Y:S01]  /*c780*/  @!P0 STG.E.U8 desc[UR16][R24.64], R33 ;  /* 0x0000002118008986 */ /* 0x0001e2000c101110 */
[----:B------:R-:W-:-:S03]  /*c790*/  ISETP.LT.OR P0, PT, R42, 0x9, !P3 ;  /* 0x000000092a00780c */ /* 0x000fc60005f01670 */
[----:B------:R-:W-:Y:S01]  /*c7a0*/  @!P1 STG.E.U8 desc[UR16][R24.64+0x1], R225 ;  /* 0x000001e118009986 */ /* 0x000fe2000c101110 */
[----:B------:R-:W-:-:S03]  /*c7b0*/  ISETP.LT.OR P1, PT, R42, 0xa, !P3 ;  /* 0x0000000a2a00780c */ /* 0x000fc60005f21670 */
[----:B------:R-:W-:Y:S01]  /*c7c0*/  @!P6 STG.E.U8 desc[UR16][R26.64+0x1], R223 ;  /* 0x000001df1a00e986 */ /* 0x000fe2000c101110 */
[----:B------:R-:W-:Y:S01]  /*c7d0*/  ISETP.LT.OR P6, PT, R42, 0xa, !P2 ;  /* 0x0000000a2a00780c */ /* 0x000fe200057c1670 */
[----:B------:R-:W-:Y:S01]  /*c7e0*/  FMUL R219, R219, UR20 ;  /* 0x00000014dbdb7c20 */ /* 0x000fe20008400000 */
[----:B------:R-:W-:Y:S01]  /*c7f0*/  F2FP.SATFINITE.E4M3.F32.PACK_AB_MERGE_C R35, RZ, R224, RZ ;  /* 0x000000e0ff23723e */ /* 0x000fe200048070ff */
[----:B------:R-:W-:Y:S01]  /*c800*/  FMUL R220, R220, UR20 ;  /* 0x00000014dcdc7c20 */ /* 0x000fe20008400000 */
[----:B0-----:R-:W-:Y:S01]  /*c810*/  F2FP.SATFINITE.E4M3.F32.PACK_AB_MERGE_C R33, RZ, R222, RZ ;  /* 0x000000deff21723e */ /* 0x001fe200048070ff */
[----:B------:R-:W-:Y:S01]  /*c820*/  FMUL R218, R218, UR20 ;  /* 0x00000014dada7c20 */ /* 0x000fe20008400000 */
[----:B------:R-:W-:Y:S01]  /*c830*/  F2FP.SATFINITE.E4M3.F32.PACK_AB_MERGE_C R221, RZ, R221, RZ ;  /* 0x000000ddffdd723e */ /* 0x000fe200048070ff */
[----:B------:R0:W-:Y:S01]  /*c840*/  @!P5 STG.E.U8 desc[UR16][R26.64], R35 ;  /* 0x000000231a00d986 */ /* 0x0001e2000c101110 */
[C---:B------:R-:W-:Y:S02]  /*c850*/  ISETP.LT.OR P5, PT, R42.reuse, 0x9, !P2 ;  /* 0x000000092a00780c */ /* 0x040fe400057a1670 */
[----:B------:R-:W-:Y:S01]  /*c860*/  F2FP.SATFINITE.E4M3.F32.PACK_AB_MERGE_C R219, RZ, R219, RZ ;  /* 0x000000dbffdb723e */ /* 0x000fe200048070ff */
[----:B------:R1:W-:Y:S01]  /*c870*/  @!P0 STG.E.U8 desc[UR16][R24.64+0x8], R33 ;  /* 0x0000082118008986 */ /* 0x0003e2000c101110 */
[----:B------:R-:W-:-:S03]  /*c880*/  ISETP.LT.OR P0, PT, R42, 0x11, !P3 ;  /* 0x000000112a00780c */ /* 0x000fc60005f01670 */
[----:B------:R-:W-:Y:S01]  /*c890*/  @!P1 STG.E.U8 desc[UR16][R24.64+0x9], R221 ;  /* 0x000009dd18009986 */ /* 0x000fe2000c101110 */
[----:B------:R-:W-:-:S03]  /*c8a0*/  ISETP.LT.OR P1, PT, R42, 0x12, !P3 ;  /* 0x000000122a00780c */ /* 0x000fc60005f21670 */
[----:B------:R-:W-:Y:S01]  /*c8b0*/  @!P6 STG.E.U8 desc[UR16][R26.64+0x9], R219 ;  /* 0x000009db1a00e986 */ /* 0x000fe2000c101110 */
[C---:B------:R-:W-:Y:S01]  /*c8c0*/  ISETP.LT.OR P6, PT, R42.reuse, 0x12, !P2 ;  /* 0x000000122a00780c */ /* 0x040fe200057c1670 */
[----:B------:R-:W-:Y:S01]  /*c8d0*/  FMUL R217, R217, UR20 ;  /* 0x00000014d9d97c20 */ /* 0x000fe20008400000 */
[----:B0-----:R-:W-:Y:S01]  /*c8e0*/  F2FP.SATFINITE.E4M3.F32.PACK_AB_MERGE_C R35, RZ, R220, RZ ;  /* 0x000000dcff23723e */ /* 0x001fe200048070ff */
[----:B------:R-:W-:Y:S01]  /*c8f0*/  FMUL R215, R215, UR20 ;  /* 0x00000014d7d77c20 */ /* 0x000fe20008400000 */
[----:B------:R-:W2:Y:S01]  /*c900*/  LDL.LU R226, [R1+0xc] ;  /* 0x00000c0001e27983 */ /* 0x000ea20000300800 */
[----:B-1----:R-:W-:Y:S02]  /*c910*/  F2FP.SATFINITE.E4M3.F32.PACK_AB_MERGE_C R33, RZ, R218, RZ ;  /* 0x000000daff21723e */ /* 0x002fe400048070ff */
[----:B------:R-:W-:Y:S01]  /*c920*/  F2FP.SATFINITE.E4M3.F32.PACK_AB_MERGE_C R217, RZ, R217, RZ ;  /* 0x000000d9ffd9723e */ /* 0x000fe200048070ff */
[----:B------:R0:W-:Y:S01]  /*c930*/  @!P5 STG.E.U8 desc[UR16][R26.64+0x8], R35 ;  /* 0x000008231a00d986 */ /* 0x0001e2000c101110 */
[----:B------:R-:W-:-:S02]  /*c940*/  ISETP.LT.OR P5, PT, R42, 0x11, !P2 ;  /* 0x000000112a00780c */ /* 0x000fc400057a1670 */
[----:B------:R-:W-:Y:S01]  /*c950*/  F2FP.SATFINITE.E4M3.F32.PACK_AB_MERGE_C R215, RZ, R215, RZ ;  /* 0x000000d7ffd7723e */ /* 0x000fe200048070ff */
[----:B------:R-:W3:Y:S01]  /*c960*/  LDL.LU R224, [R1+0x8] ;  /* 0x0000080001e07983 */ /* 0x000ee20000300800 */
[----:B------:R-:W-:-:S03]  /*c970*/  FMUL R216, R216, UR20 ;  /* 0x00000014d8d87c20 */ /* 0x000fc60008400000 */
[----:B------:R-:W2:Y:S04]  /*c980*/  LDL.LU R225, [R1+0x4] ;  /* 0x0000040001e17983 */ /* 0x000ea80000300800 */
[----:B------:R-:W3:Y:S01]  /*c990*/  LDL.LU R223, [R1] ;  /* 0x0000000001df7983 */ /* 0x000ee20000300800 */
[----:B0-----:R-:W-:Y:S01]  /*c9a0*/  F2FP.SATFINITE.E4M3.F32.PACK_AB_MERGE_C R35, RZ, R216, RZ ;  /* 0x000000d8ff23723e */ /* 0x001fe200048070ff */
[----:B------:R-:W-:Y:S01]  /*c9b0*/  FMUL R214, R214, UR20 ;  /* 0x00000014d6d67c20 */ /* 0x000fe20008400000 */
[----:B------:R-:W-:Y:S01]  /*c9c0*/  FMUL R213, R213, UR20 ;  /* 0x00000014d5d57c20 */ /* 0x000fe20008400000 */
[----:B------:R0:W-:Y:S01]  /*c9d0*/  @!P0 STG.E.U8 desc[UR16][R24.64+0x10], R33 ;  /* 0x0000102118008986 */ /* 0x0001e2000c101110 */
[----:B------:R-:W-:Y:S01]  /*c9e0*/  ISETP.LT.OR P0, PT, R42, 0x19, !P3 ;  /* 0x000000192a00780c */ /* 0x000fe20005f01670 */
[----:B------:R-:W-:Y:S01]  /*c9f0*/  FMUL R211, R211, UR20 ;  /* 0x00000014d3d37c20 */ /* 0x000fe20008400000 */
[----:B------:R-:W-:Y:S01]  /*ca00*/  FMUL R212, R212, UR20 ;  /* 0x00000014d4d47c20 */ /* 0x000fe20008400000 */
[----:B------:R-:W-:Y:S01]  /*ca10*/  @!P1 STG.E.U8 desc[UR16][R24.64+0x11], R217 ;  /* 0x000011d918009986 */ /* 0x000fe2000c101110 */
[----:B------:R-:W-:Y:S01]  /*ca20*/  ISETP.LT.OR P1, PT, R42, 0x1a, !P3 ;  /* 0x0000001a2a00780c */ /* 0x000fe20005f21670 */
[----:B------:R-:W-:Y:S01]  /*ca30*/  FMUL R210, R210, UR20 ;  /* 0x00000014d2d27c20 */ /* 0x000fe20008400000 */
[----:B------:R-:W-:Y:S01]  /*ca40*/  F2FP.SATFINITE.E4M3.F32.PACK_AB_MERGE_C R213, RZ, R213, RZ ;  /* 0x000000d5ffd5723e */ /* 0x000fe200048070ff */
[----:B------:R-:W-:Y:S01]  /*ca50*/  @!P6 STG.E.U8 desc[UR16][R26.64+0x11], R215 ;  /* 0x000011d71a00e986 */ /* 0x000fe2000c101110 */
[C---:B------:R-:W-:Y:S01]  /*ca60*/  ISETP.LT.OR P6, PT, R42.reuse, 0x1a, !P2 ;  /* 0x0000001a2a00780c */ /* 0x040fe200057c1670 */
[----:B------:R-:W-:Y:S01]  /*ca70*/  FMUL R209, R209, UR20 ;  /* 0x00000014d1d17c20 */ /* 0x000fe20008400000 */
[----:B------:R-:W-:Y:S01]  /*ca80*/  F2FP.SATFINITE.E4M3.F32.PACK_AB_MERGE_C R211, RZ, R211, RZ ;  /* 0x000000d3ffd3723e */ /* 0x000fe200048070ff */
[----:B------:R1:W-:Y:S01]  /*ca90*/  @!P5 STG.E.U8 desc[UR16][R26.64+0x10], R35 ;  /* 0x000010231a00d986 */ /* 0x0003e2000c101110 */
[----:B0-----:R-:W-:Y:S01]  /*caa0*/  F2FP.SATFINITE.E4M3.F32.PACK_AB_MERGE_C R33, RZ, R214, RZ ;  /* 0x000000d6ff21723e */ /* 0x001fe200048070ff */
[----:B------:R-:W-:Y:S01]  /*cab0*/  FMUL R207, R207, UR20 ;  /* 0x00000014cfcf7c20 */ /* 0x000fe20008400000 */
[----:B------:R-:W-:Y:S01]  /*cac0*/  ISETP.LT.OR P5, PT, R42, 0x19, !P2 ;  /* 0x000000192a00780c */ /* 0x000fe200057a1670 */
[----:B------:R-:W-:Y:S01]  /*cad0*/  FMUL R208, R208, UR20 ;  /* 0x00000014d0d07c20 */ /* 0x000fe20008400000 */
[----:B------:R-:W-:Y:S01]  /*cae0*/  F2FP.SATFINITE.E4M3.F32.PACK_AB_MERGE_C R209, RZ, R209, RZ ;  /* 0x000000d1ffd1723e */ /* 0x000fe200048070ff */
[----:B------:R0:W-:Y:S01]  /*caf0*/  @!P0 STG.E.U8 desc[UR16][R24.64+0x18], R33 ;  /* 0x0000182118008986 */ /* 0x0001e2000c101110 */
[----:B------:R-:W-:Y:S01]  /*cb00*/  ISETP.LT.OR P0, PT, R42, 0x21, !P3 ;  /* 0x000000212a00780c */ /* 0x000fe20005f01670 */
[----:B------:R-:W-:Y:S01]  /*cb10*/  FMUL R206, R206, UR20 ;  /* 0x00000014cece7c20 */ /* 0x000fe20008400000 */
[----:B------:R-:W-:Y:S01]  /*cb20*/  F2FP.SATFINITE.E4M3.F32.PACK_AB_MERGE_C R207, RZ, R207, RZ ;  /* 0x000000cfffcf723e */ /* 0x000fe200048070ff */
[----:B------:R-:W-:Y:S01]  /*cb30*/  @!P1 STG.E.U8 desc[UR16][R24.64+0x19], R213 ;  /* 0x000019d518009986 */ /* 0x000fe2000c101110 */
[C---:B------:R-:W-:Y:S01]  /*cb40*/  ISETP.LT.OR P1, PT, R42.reuse, 0x22, !P3 ;  /* 0x000000222a00780c */ /* 0x040fe20005f21670 */
[----:B------:R-:W-:Y:S01]  /*cb50*/  FMUL R205, R205, UR20 ;  /* 0x00000014cdcd7c20 */ /* 0x000fe20008400000 */
[----:B-1----:R-:W-:Y:S01]  /*cb60*/  F2FP.SATFINITE.E4M3.F32.PACK_AB_MERGE_C R35, RZ, R212, RZ ;  /* 0x000000d4ff23723e */ /* 0x002fe200048070ff */
[----:B------:R-:W-:Y:S01]  /*cb70*/  @!P6 STG.E.U8 desc[UR16][R26.64+0x19], R211 ;  /* 0x000019d31a00e986 */ /* 0x000fe2000c101110 */
[----:B------:R-:W-:Y:S01]  /*cb80*/  ISETP.LT.OR P6, PT, R42, 0x22, !P2 ;  /* 0x000000222a00780c */ /* 0x000fe200057c1670 */
        /* <DEDUP_REMOVED lines=9> */
[C---:B------:R-:W-:Y:S01]  /*cc20*/  ISETP.LT.OR P0, PT, R42.reuse, 0x29, !P3 ;  /* 0x000000292a00780c */ /* 0x040fe20005f01670 */
[----:B------:R-:W-:Y:S01]  /*cc30*/  FMUL R201, R201, UR20 ;  /* 0x00000014c9c97c20 */ /* 0x000fe20008400000 */
[----:B------:R-:W-:Y:S01]  /*cc40*/  FMUL R199, R199, UR20 ;  /* 0x00000014c7c77c20 */ /* 0x000fe20008400000 */
[----:B------:R-:W-:Y:S01]  /*cc50*/  @!P1 STG.E.U8 desc[UR16][R24.64+0x21], R209 ;  /* 0x000021d118009986 */ /* 0x000fe2000c101110 */
[----:B------:R-:W-:Y:S01]  /*cc60*/  ISETP.LT.OR P1, PT, R42, 0x2a, !P3 ;  /* 0x0000002a2a00780c */ /* 0x000fe20005f21670 */
        /* <DEDUP_REMOVED lines=9> */
[C---:B------:R-:W-:Y:S01]  /*cd00*/  ISETP.LT.OR P5, PT, R42.reuse, 0x29, !P2 ;  /* 0x000000292a00780c */ /* 0x040fe200057a1670 */
[----:B------:R-:W-:Y:S01]  /*cd10*/  FMUL R195, R195, UR20 ;  /* 0x00000014c3c37c20 */ /* 0x000fe20008400000 */
[----:B------:R-:W-:Y:S01]  /*cd20*/  F2FP.SATFINITE.E4M3.F32.PACK_AB_MERGE_C R199, RZ, R199, RZ ;  /* 0x000000c7ffc7723e */ /* 0x000fe200048070ff */
[----:B------:R0:W-:Y:S01]  /*cd30*/  @!P0 STG.E.U8 desc[UR16][R24.64+0x28], R33 ;  /* 0x0000282118008986 */ /* 0x0001e2000c101110 */
[----:B------:R-:W-:Y:S01]  /*cd40*/  ISETP.LT.OR P0, PT, R42, 0x31, !P3 ;  /* 0x000000312a00780c */ /* 0x000fe20005f01670 */
[----:B------:R-:W-:Y:S01]  /*cd50*/  FMUL R196, R196, UR20 ;  /* 0x00000014c4c47c20 */ /* 0x000fe20008400000 */
[----:B------:R-:W-:Y:S01]  /*cd60*/  F2FP.SATFINITE.E4M3.F32.PACK_AB_MERGE_C R197, RZ, R197, RZ ;  /* 0x000000c5ffc5723e */ /* 0x000fe200048070ff */
[----:B------:R-:W-:Y:S01]  /*cd70*/  @!P1 STG.E.U8 desc[UR16][R24.64+0x29], R205 ;  /* 0x000029cd18009986 */ /* 0x000fe2000c101110 */
[----:B------:R-:W-:Y:S01]  /*cd80*/  ISETP.LT.OR P1, PT, R42, 0x32, !P3 ;  /* 0x000000322a00780c */ /* 0x000fe20005f21670 */
[----:B------:R-:W-:Y:S01]  /*cd90*/  FMUL R194, R194, UR20 ;  /* 0x00000014c2c27c20 */ /* 0x000fe20008400000 */
[----:B-1----:R-:W-:Y:S01]  /*cda0*/  F2FP.SATFINITE.E4M3.F32.PACK_AB_MERGE_C R35, RZ, R204, RZ ;  /* 0x000000ccff23723e */ /* 0x002fe200048070ff */
        /* <DEDUP_REMOVED lines=85> */
[----:B------:R-:W-:Y:S01]  /*d300*/  F2FP.SATFINITE.E4M3.F32.PACK_AB_MERGE_C R171, RZ, R171, RZ ;  /* 0x000000abffab723e */ /* 0x000fe200048070ff */
        /* <DEDUP_REMOVED lines=27> */
[----:B------:R-:W-:Y:S01]  /*d4c0*/  ISETP.LT.OR P5, PT, R42, 0x61, !P3 ;  /* 0x000000612a00780c */ /* 0x000fe20005fa1670 */
[----:B------:R-:W-:Y:S01]  /*d4d0*/  FMUL R161, R161, UR20 ;  /* 0x00000014a1a17c20 */ /* 0x000fe20008400000 */
[----:B0-----:R-:W-:Y:S01]  /*d4e0*/  F2FP.SATFINITE.E4M3.F32.PACK_AB_MERGE_C R33, RZ, R178, RZ ;  /* 0x000000b2ff21723e */ /* 0x001fe200048070ff */
[----:B------:R-:W-:Y:S01]  /*d4f0*/  FMUL R160, R160, UR20 ;  /* 0x00000014a0a07c20 */ /* 0x000fe20008400000 */
[----:B------:R-:W-:Y:S01]  /*d500*/  FMUL R159, R159, UR20 ;  /* 0x000000149f9f7c20 */ /* 0x000fe20008400000 */
[----:B------:R-:W-:Y:S01]  /*d510*/  FMUL R157, R157, UR20 ;  /* 0x000000149d9d7c20 */ /* 0x000fe20008400000 */
[----:B------:R-:W-:Y:S01]  /*d520*/  F2FP.SATFINITE.E4M3.F32.PACK_AB_MERGE_C R161, RZ, R161, RZ ;  /* 0x000000a1ffa1723e */ /* 0x000fe200048070ff */
[----:B------:R-:W-:Y:S01]  /*d530*/  FMUL R158, R158, UR20 ;  /* 0x000000149e9e7c20 */ /* 0x000fe20008400000 */
[----:B------:R-:W-:Y:S01]  /*d540*/  FMUL R156, R156, UR20 ;  /* 0x000000149c9c7c20 */ /* 0x000fe20008400000 */
[----:B------:R-:W-:Y:S01]  /*d550*/  @!P6 STG.E.U8 desc[UR16][R24.64+0x61], R177 ;  /* 0x000061b11800e986 */ /* 0x000fe2000c101110 */
[C---:B------:R-:W-:Y:S01]  /*d560*/  ISETP.LT.OR P6, PT, R42.reuse, 0x69, !P3 ;  /* 0x000000692a00780c */ /* 0x040fe20005fc1670 */
[----:B------:R-:W-:Y:S01]  /*d570*/  FMUL R155, R155, UR20 ;  /* 0x000000149b9b7c20 */ /* 0x000fe20008400000 */
[----:B-1----:R-:W-:Y:S01]  /*d580*/  F2FP.SATFINITE.E4M3.F32.PACK_AB_MERGE_C R35, RZ, R176, RZ ;  /* 0x000000b0ff23723e */ /* 0x002fe200048070ff */
[----:B------:R0:W-:Y:S01]  /*d590*/  @!P5 STG.E.U8 desc[UR16][R24.64+0x60], R33 ;  /* 0x000060211800d986 */ /* 0x0001e2000c101110 */
        /* <DEDUP_REMOVED lines=10> */
[----:B------:R-:W-:Y:S01]  /*d640*/  F2FP.SATFINITE.E4M3.F32.PACK_AB_MERGE_C R155, RZ, R155, RZ ;  /* 0x0000009bff9b723e */ /* 0x000fe200048070ff */
[----:B------:R1:W-:Y:S01]  /*d650*/  @!P6 STG.E.U8 desc[UR16][R24.64+0x68], R37 ;  /* 0x000068251800e986 */ /* 0x0003e2000c101110 */
[C---:B------:R-:W-:Y:S01]  /*d660*/  ISETP.LT.OR P6, PT, R42.reuse, 0x71, !P3 ;  /* 0x000000712a00780c */ /* 0x040fe20005fc1670 */
[----:B------:R-:W-:Y:S01]  /*d670*/  FMUL R23, R23, UR20 ;  /* 0x0000001417177c20 */ /* 0x000fe20008400000 */
[----:B0-----:R-:W-:Y:S01]  /*d680*/  F2FP.SATFINITE.E4M3.F32.PACK_AB_MERGE_C R33, RZ, R172, RZ ;  /* 0x000000acff21723e */ /* 0x001fe200048070ff */
        /* <DEDUP_REMOVED lines=15> */
[C---:B------:R-:W-:Y:S01]  /*d780*/  ISETP.LT.OR P6, PT, R42.reuse, 0x79, !P3 ;  /* 0x000000792a00780c */ /* 0x040fe20005fc1670 */
[----:B------:R-:W-:Y:S01]  /*d790*/  FMUL R17, R17, UR20 ;  /* 0x0000001411117c20 */ /* 0x000fe20008400000 */
[----:B------:R-:W-:Y:S01]  /*d7a0*/  ISETP.LT.OR P3, PT, R42, 0x7a, !P3 ;  /* 0x0000007a2a00780c */ /* 0x000fe20005f61670 */
[----:B------:R-:W-:Y:S01]  /*d7b0*/  @!P0 STG.E.U8 desc[UR16][R24.64+0x71], R169 ;  /* 0x000071a918008986 */ /* 0x000fe2000c101110 */
[----:B0-----:R-:W-:Y:S01]  /*d7c0*/  F2FP.SATFINITE.E4M3.F32.PACK_AB_MERGE_C R33, RZ, R168, RZ ;  /* 0x000000a8ff21723e */ /* 0x001fe200048070ff */
[----:B------:R-:W-:Y:S01]  /*d7d0*/  FMUL R18, R18, UR20 ;  /* 0x0000001412127c20 */ /* 0x000fe20008400000 */
[C---:B------:R-:W-:Y:S01]  /*d7e0*/  ISETP.GE.AND P0, PT, R41.reuse, 0x89, PT ;  /* 0x000000892900780c */ /* 0x040fe20003f06270 */
[----:B------:R-:W-:Y:S01]  /*d7f0*/  FMUL R16, R16, UR20 ;  /* 0x0000001410107c20 */ /* 0x000fe20008400000 */
[----:B------:R-:W-:Y:S01]  /*d800*/  F2FP.SATFINITE.E4M3.F32.PACK_AB_MERGE_C R21, RZ, R21, RZ ;  /* 0x00000015ff15723e */ /* 0x000fe200048070ff */
[----:B------:R0:W-:Y:S01]  /*d810*/  @!P1 STG.E.U8 desc[UR16][R26.64+0x70], R33 ;  /* 0x000070211a009986 */ /* 0x0001e2000c101110 */
[----:B------:R-:W-:Y:S01]  /*d820*/  ISETP.GE.AND P1, PT, R41, 0x81, PT ;  /* 0x000000812900780c */ /* 0x000fe20003f26270 */
[----:B------:R-:W-:Y:S01]  /*d830*/  FMUL R15, R15, UR20 ;  /* 0x000000140f0f7c20 */ /* 0x000fe20008400000 */
[----:B-1----:R-:W-:Y:S01]  /*d840*/  F2FP.SATFINITE.E4M3.F32.PACK_AB_MERGE_C R35, RZ, R166, RZ ;  /* 0x000000a6ff23723e */ /* 0x002fe200048070ff */
[----:B------:R-:W-:Y:S01]  /*d850*/  @!P5 STG.E.U8 desc[UR16][R26.64+0x71], R167 ;  /* 0x000071a71a00d986 */ /* 0x000fe2000c101110 */
[C---:B------:R-:W-:Y:S01]  /*d860*/  ISETP.LT.OR P5, PT, R42.reuse, 0x79, !P2 ;  /* 0x000000792a00780c */ /* 0x040fe200057a1670 */
[----:B------:R-:W-:Y:S01]  /*d870*/  FMUL R13, R13, UR20 ;  /* 0x000000140d0d7c20 */ /* 0x000fe20008400000 */
[C---:B------:R-:W-:Y:S01]  /*d880*/  ISETP.LT.OR P2, PT, R42.reuse, 0x7a, !P2 ;  /* 0x0000007a2a00780c */ /* 0x040fe20005741670 */
        /* <DEDUP_REMOVED lines=9> */
[----:B------:R-:W-:Y:S01]  /*d920*/  F2FP.SATFINITE.E4M3.F32.PACK_AB_MERGE_C R17, RZ, R17, RZ ;  /* 0x00000011ff11723e */ /* 0x000fe200048070ff */
[----:B------:R-:W-:Y:S01]  /*d930*/  @!P5 STG.E.U8 desc[UR16][R26.64+0x78], R37 ;  /* 0x000078251a00d986 */ /* 0x000fe2000c101110 */
[C---:B------:R-:W-:Y:S01]  /*d940*/  ISETP.LT.OR P5, PT, R42.reuse, 0x1, !P0 ;  /* 0x000000012a00780c */ /* 0x040fe200047a1670 */
[----:B------:R-:W-:Y:S01]  /*d950*/  FMUL R9, R9, UR20 ;  /* 0x0000001409097c20 */ /* 0x000fe20008400000 */
[----:B------:R-:W-:Y:S01]  /*d960*/  F2FP.SATFINITE.E4M3.F32.PACK_AB_MERGE_C R15, RZ, R15, RZ ;  /* 0x0000000fff0f723e */ /* 0x000fe200048070ff */
[----:B------:R0:W-:Y:S01]  /*d970*/  @!P2 STG.E.U8 desc[UR16][R26.64+0x79], R163 ;  /* 0x000079a31a00a986 */ /* 0x0001e2000c101110 */
        /* <DEDUP_REMOVED lines=8> */
[C---:B------:R-:W-:Y:S01]  /*da00*/  ISETP.LT.OR P6, PT, R42.reuse, 0x2, !P0 ;  /* 0x000000022a00780c */ /* 0x040fe200047c1670 */
[----:B------:R-:W-:Y:S01]  /*da10*/  FMUL R7, R7, UR20 ;  /* 0x0000001407077c20 */ /* 0x000fe20008400000 */
[----:B------:R-:W-:Y:S01]  /*da20*/  F2FP.SATFINITE.E4M3.F32.PACK_AB_MERGE_C R11, RZ, R11, RZ ;  /* 0x0000000bff0b723e */ /* 0x000fe200048070ff */
[----:B------:R4:W-:Y:S01]  /*da30*/  @!P5 STG.E.U8 desc[UR16][R30.64], R33 ;  /* 0x000000211e00d986 */ /* 0x0009e2000c101110 */
[----:B------:R-:W-:Y:S01]  /*da40*/  ISETP.LT.OR P5, PT, R42, 0x9, !P0 ;  /* 0x000000092a00780c */ /* 0x000fe200047a1670 */
[----:B------:R-:W-:Y:S01]  /*da50*/  FMUL R5, R5, UR20 ;  /* 0x0000001405057c20 */ /* 0x000fe20008400000 */
[----:B0-----:R-:W-:Y:S01]  /*da60*/  F2FP.SATFINITE.E4M3.F32.PACK_AB_MERGE_C R27, RZ, R156, RZ ;  /* 0x0000009cff1b723e */ /* 0x001fe200048070ff */
[----:B-----5:R-:W-:Y:S01]  /*da70*/  FMUL R0, R0, UR20 ;  /* 0x0000001400007c20 */ /* 0x020fe20008400000 */
[----:B------:R-:W-:Y:S01]  /*da80*/  F2FP.SATFINITE.E4M3.F32.PACK_AB_MERGE_C R9, RZ, R9, RZ ;  /* 0x00000009ff09723e */ /* 0x000fe200048070ff */
[----:B------:R-:W-:Y:S01]  /*da90*/  FMUL R6, R6, UR20 ;  /* 0x0000001406067c20 */ /* 0x000fe20008400000 */
[----:B------:R-:W-:Y:S01]  /*daa0*/  F2FP.SATFINITE.E4M3.F32.PACK_AB_MERGE_C R7, RZ, R7, RZ ;  /* 0x00000007ff07723e */ /* 0x000fe200048070ff */
[----:B------:R-:W2:Y:S01]  /*dab0*/  LDL.LU R221, [R1+0x14] ;  /* 0x0000140001dd7983 */ /* 0x000ea20000300800 */
[----:B-1----:R-:W-:Y:S01]  /*dac0*/  F2FP.SATFINITE.E4M3.F32.PACK_AB_MERGE_C R25, RZ, R158, RZ ;  /* 0x0000009eff19723e */ /* 0x002fe200048070ff */
[----:B------:R-:W-:Y:S01]  /*dad0*/  FMUL R2, R2, UR20 ;  /* 0x0000001402027c20 */ /* 0x000fe20008400000 */
[----:B------:R-:W-:Y:S01]  /*dae0*/  F2FP.SATFINITE.E4M3.F32.PACK_AB_MERGE_C R5, RZ, R5, RZ ;  /* 0x00000005ff05723e */ /* 0x000fe200048070ff */
[----:B------:R-:W-:Y:S01]  /*daf0*/  @!P6 STG.E.U8 desc[UR16][R30.64+0x1], R159 ;  /* 0x0000019f1e00e986 */ /* 0x000fe2000c101110 */
[C---:B------:R-:W-:Y:S01]  /*db00*/  ISETP.LT.OR P6, PT, R42.reuse, 0xa, !P0 ;  /* 0x0000000a2a00780c */ /* 0x040fe200047c1670 */
[----:B------:R-:W-:Y:S01]  /*db10*/  FMUL R3, R3, UR20 ;  /* 0x0000001403037c20 */ /* 0x000fe20008400000 */
[----:B----4-:R-:W-:Y:S01]  /*db20*/  F2FP.SATFINITE.E4M3.F32.PACK_AB_MERGE_C R33, RZ, R152, RZ ;  /* 0x00000098ff21723e */ /* 0x010fe200048070ff */
[----:B------:R-:W-:Y:S01]  /*db30*/  @!P2 STG.E.U8 desc[UR16][R28.64+0x9], R157 ;  /* 0x0000099d1c00a986 */ /* 0x000fe2000c101110 */
[----:B------:R-:W-:Y:S01]  /*db40*/  ISETP.LT.OR P2, PT, R42, 0x12, !P1 ;  /* 0x000000122a00780c */ /* 0x000fe20004f41670 */
[----:B------:R-:W-:-:S02]  /*db50*/  FMUL R4, R4, UR20 ;  /* 0x0000001404047c20 */ /* 0x000fc40008400000 */
[----:B------:R0:W-:Y:S01]  /*db60*/  @!P3 STG.E.U8 desc[UR16][R28.64+0x8], R25 ;  /* 0x000008191c00b986 */ /* 0x0001e2000c101110 */
[----:B------:R-:W-:-:S03]  /*db70*/  ISETP.LT.OR P3, PT, R42, 0x11, !P1 ;  /* 0x000000112a00780c */ /* 0x000fc60004f61670 */
[----:B------:R1:W-:Y:S01]  /*db80*/  @!P5 STG.E.U8 desc[UR16][R30.64+0x8], R27 ;  /* 0x0000081b1e00d986 */ /* 0x0003e2000c101110 */
[----:B------:R-:W-:-:S03]  /*db90*/  ISETP.LT.OR P5, PT, R42, 0x11, !P0 ;  /* 0x000000112a00780c */ /* 0x000fc600047a1670 */
[----:B------:R-:W-:Y:S01]  /*dba0*/  @!P6 STG.E.U8 desc[UR16][R30.64+0x9], R155 ;  /* 0x0000099b1e00e986 */ /* 0x000fe2000c101110 */
[----:B------:R-:W-:-:S03]  /*dbb0*/  ISETP.LT.OR P6, PT, R42, 0x12, !P0 ;  /* 0x000000122a00780c */ /* 0x000fc600047c1670 */
[----:B------:R-:W-:Y:S01]  /*dbc0*/  @!P2 STG.E.U8 desc[UR16][R28.64+0x11], R153 ;  /* 0x000011991c00a986 */ /* 0x000fe2000c101110 */
[----:B------:R-:W-:Y:S02]  /*dbd0*/  ISETP.LT.OR P2, PT, R42, 0x1a, !P1 ;  /* 0x0000001a2a00780c */ /* 0x000fe40004f41670 */
[----:B0-----:R-:W-:Y:S01]  /*dbe0*/  F2FP.SATFINITE.E4M3.F32.PACK_AB_MERGE_C R25, RZ, R154, RZ ;  /* 0x0000009aff19723e */ /* 0x001fe200048070ff */
[----:B------:R-:W4:Y:S01]  /*dbf0*/  LDL.LU R220, [R1+0x18] ;  /* 0x0000180001dc7983 */ /* 0x000f220000300800 */
[----:B-1----:R-:W-:-:S03]  /*dc00*/  F2FP.SATFINITE.E4M3.F32.PACK_AB_MERGE_C R27, RZ, R20, RZ ;  /* 0x00000014ff1b723e */ /* 0x002fc600048070ff */
[----:B------:R0:W-:Y:S01]  /*dc10*/  @!P3 STG.E.U8 desc[UR16][R28.64+0x10], R25 ;  /* 0x000010191c00b986 */ /* 0x0001e2000c101110 */
[----:B------:R-:W-:-:S03]  /*dc20*/  ISETP.LT.OR P3, PT, R42, 0x19, !P1 ;  /* 0x000000192a00780c */ /* 0x000fc60004f61670 */
[----:B------:R-:W-:Y:S01]  /*dc30*/  @!P5 STG.E.U8 desc[UR16][R30.64+0x10], R33 ;  /* 0x000010211e00d986 */ /* 0x000fe2000c101110 */
[----:B------:R-:W-:-:S03]  /*dc40*/  ISETP.LT.OR P5, PT, R42, 0x19, !P0 ;  /* 0x000000192a00780c */ /* 0x000fc600047a1670 */
[----:B------:R1:W-:Y:S01]  /*dc50*/  @!P6 STG.E.U8 desc[UR16][R30.64+0x11], R23 ;  /* 0x000011171e00e986 */ /* 0x0003e2000c101110 */
[----:B------:R-:W-:-:S03]  /*dc60*/  ISETP.LT.OR P6, PT, R42, 0x1a, !P0 ;  /* 0x0000001a2a00780c */ /* 0x000fc600047c1670 */
[----:B------:R3:W-:Y:S01]  /*dc70*/  @!P2 STG.E.U8 desc[UR16][R28.64+0x19], R21 ;  /* 0x000019151c00a986 */ /* 0x0007e2000c101110 */
[C---:B------:R-:W-:Y:S02]  /*dc80*/  ISETP.LT.OR P2, PT, R42.reuse, 0x22, !P1 ;  /* 0x000000222a00780c */ /* 0x040fe40004f41670 */
[----:B0-----:R-:W-:Y:S01]  /*dc90*/  F2FP.SATFINITE.E4M3.F32.PACK_AB_MERGE_C R25, RZ, R22, RZ ;  /* 0x00000016ff19723e */ /* 0x001fe200048070ff */
[----:B------:R-:W4:Y:S04]  /*dca0*/  LDL.LU R222, [R1+0x1c] ;  /* 0x00001c0001de7983 */ /* 0x000f280000300800 */
[----:B------:R-:W-:Y:S01]  /*dcb0*/  @!P3 STG.E.U8 desc[UR16][R28.64+0x18], R25 ;  /* 0x000018191c00b986 */ /* 0x000fe2000c101110 */
[C---:B------:R-:W-:Y:S02]  /*dcc0*/  ISETP.LT.OR P3, PT, R42.reuse, 0x21, !P1 ;  /* 0x000000212a00780c */ /* 0x040fe40004f61670 */
[----:B-1----:R-:W-:Y:S01]  /*dcd0*/  F2FP.SATFINITE.E4M3.F32.PACK_AB_MERGE_C R23, RZ, R18, RZ ;  /* 0x00000012ff17723e */ /* 0x002fe200048070ff */
[----:B------:R-:W-:Y:S01]  /*dce0*/  @!P5 STG.E.U8 desc[UR16][R30.64+0x18], R27 ;  /* 0x0000181b1e00d986 */ /* 0x000fe2000c101110 */
[----:B------:R-:W-:-:S02]  /*dcf0*/  ISETP.LT.OR P5, PT, R42, 0x21, !P0 ;  /* 0x000000212a00780c */ /* 0x000fc400047a1670 */
[----:B---3--:R-:W-:Y:S01]  /*dd00*/  F2FP.SATFINITE.E4M3.F32.PACK_AB_MERGE_C R21, RZ, R16, RZ ;  /* 0x00000010ff15723e */ /* 0x008fe200048070ff */
[----:B------:R0:W-:Y:S01]  /*dd10*/  @!P6 STG.E.U8 desc[UR16][R30.64+0x19], R19 ;  /* 0x000019131e00e986 */ /* 0x0001e2000c101110 */
[----:B------:R-:W-:-:S03]  /*dd20*/  ISETP.LT.OR P6, PT, R42, 0x22, !P0 ;  /* 0x000000222a00780c */ /* 0x000fc600047c1670 */
[----:B------:R1:W-:Y:S01]  /*dd30*/  @!P2 STG.E.U8 desc[UR16][R28.64+0x21], R17 ;  /* 0x000021111c00a986 */ /* 0x0003e2000c101110 */
[----:B------:R-:W-:-:S03]  /*dd40*/  ISETP.LT.OR P2, PT, R42, 0x2a, !P1 ;  /* 0x0000002a2a00780c */ /* 0x000fc60004f41670 */
[----:B------:R-:W-:Y:S01]  /*dd50*/  @!P3 STG.E.U8 desc[UR16][R28.64+0x20], R23 ;  /* 0x000020171c00b986 */ /* 0x000fe2000c101110 */
[----:B------:R-:W-:-:S03]  /*dd60*/  ISETP.LT.OR P3, PT, R42, 0x29, !P1 ;  /* 0x000000292a00780c */ /* 0x000fc60004f61670 */
[----:B------:R-:W-:Y:S01]  /*dd70*/  @!P5 STG.E.U8 desc[UR16][R30.64+0x20], R21 ;  /* 0x000020151e00d986 */ /* 0x000fe2000c101110 */
[C---:B------:R-:W-:Y:S02]  /*dd80*/  ISETP.LT.OR P5, PT, R42.reuse, 0x29, !P0 ;  /* 0x000000292a00780c */ /* 0x040fe400047a1670 */
[----:B0-----:R-:W-:Y:S01]  /*dd90*/  F2FP.SATFINITE.E4M3.F32.PACK_AB_MERGE_C R19, RZ, R14, RZ ;  /* 0x0000000eff13723e */ /* 0x001fe200048070ff */
[----:B------:R0:W-:Y:S01]  /*dda0*/  @!P6 STG.E.U8 desc[UR16][R30.64+0x21], R15 ;  /* 0x0000210f1e00e986 */ /* 0x0001e2000c101110 */
[C---:B------:R-:W-:Y:S02]  /*ddb0*/  ISETP.LT.OR P6, PT, R42.reuse, 0x2a, !P0 ;  /* 0x0000002a2a00780c */ /* 0x040fe400047c1670 */
[----:B-1----:R-:W-:Y:S01]  /*ddc0*/  F2FP.SATFINITE.E4M3.F32.PACK_AB_MERGE_C R17, RZ, R12, RZ ;  /* 0x0000000cff11723e */ /* 0x002fe200048070ff */
        /* <DEDUP_REMOVED lines=15> */
[----:B0-----:R-:W-:Y:S02]  /*dec0*/  F2FP.SATFINITE.E4M3.F32.PACK_AB_MERGE_C R11, RZ, R6, RZ ;  /* 0x00000006ff0b723e */ /* 0x001fe400048070ff */
[C---:B------:R-:W-:Y:S01]  /*ded0*/  ISETP.LT.OR P5, PT, R42.reuse, 0x39, !P0 ;  /* 0x000000392a00780c */ /* 0x040fe200047a1670 */
[----:B------:R0:W-:Y:S01]  /*dee0*/  @!P6 STG.E.U8 desc[UR16][R30.64+0x31], R7 ;  /* 0x000031071e00e986 */ /* 0x0001e2000c101110 */
[----:B-1----:R-:W-:Y:S02]  /*def0*/  F2FP.SATFINITE.E4M3.F32.PACK_AB_MERGE_C R9, RZ, R4, RZ ;  /* 0x00000004ff09723e */ /* 0x002fe400048070ff */
[C---:B------:R-:W-:Y:S01]  /*df00*/  ISETP.LT.OR P6, PT, R42.reuse, 0x3a, !P0 ;  /* 0x0000003a2a00780c */ /* 0x040fe200047c1670 */
[----:B------:R1:W-:Y:S04]  /*df10*/  @!P2 STG.E.U8 desc[UR16][R28.64+0x39], R5 ;  /* 0x000039051c00a986 */ /* 0x0003e8000c101110 */
[----:B------:R3:W-:Y:S01]  /*df20*/  @!P3 STG.E.U8 desc[UR16][R28.64+0x38], R11 ;  /* 0x0000380b1c00b986 */ /* 0x0007e2000c101110 */
[----:B------:R-:W-:Y:S01]  /*df30*/  FMUL R4, R227, UR20 ;  /* 0x00000014e3047c20 */ /* 0x000fe20008400000 */
[----:B------:R-:W-:-:S02]  /*df40*/  ISETP.LT.OR P3, PT, R42, 0x41, !P1 ;  /* 0x000000412a00780c */ /* 0x000fc40004f61670 */
[----:B0-----:R-:W-:Y:S02]  /*df50*/  F2FP.SATFINITE.E4M3.F32.PACK_AB_MERGE_C R7, RZ, R3, RZ ;  /* 0x00000003ff07723e */ /* 0x001fe400048070ff */
[----:B-1----:R-:W-:Y:S01]  /*df60*/  F2FP.SATFINITE.E4M3.F32.PACK_AB_MERGE_C R5, RZ, R0, RZ ;  /* 0x00000000ff05723e */ /* 0x002fe200048070ff */
[----:B------:R-:W-:Y:S01]  /*df70*/  FMUL R0, R223, UR20 ;  /* 0x00000014df007c20 */ /* 0x000fe20008400000 */
[----:B------:R-:W-:Y:S01]  /*df80*/  ISETP.LT.OR P2, PT, R42, 0x42, !P1 ;  /* 0x000000422a00780c */ /* 0x000fe20004f41670 */
[----:B------:R-:W4:Y:S01]  /*df90*/  LDL.LU R223, [R1+0x20] ;  /* 0x0000200001df7983 */ /* 0x000f220000300800 */
[----:B---3--:R-:W-:Y:S02]  /*dfa0*/  F2FP.SATFINITE.E4M3.F32.PACK_AB_MERGE_C R11, RZ, R2, RZ ;  /* 0x00000002ff0b723e */ /* 0x008fe400048070ff */
[----:B------:R-:W-:Y:S01]  /*dfb0*/  F2FP.SATFINITE.E4M3.F32.PACK_AB_MERGE_C R13, RZ, R0, RZ ;  /* 0x00000000ff0d723e */ /* 0x000fe200048070ff */
[----:B--2---:R-:W-:Y:S01]  /*dfc0*/  FMUL R0, R225, UR20 ;  /* 0x00000014e1007c20 */ /* 0x004fe20008400000 */
[----:B------:R-:W-:Y:S01]  /*dfd0*/  FMUL R2, R224, UR20 ;  /* 0x00000014e0027c20 */ /* 0x000fe20008400000 */
[----:B------:R-:W2:Y:S04]  /*dfe0*/  LDL.LU R225, [R1+0x24] ;  /* 0x0000240001e17983 */ /* 0x000ea80000300800 */
[----:B------:R-:W3:Y:S01]  /*dff0*/  LDL.LU R224, [R1+0x28] ;  /* 0x0000280001e07983 */ /* 0x000ee20000300800 */
[----:B------:R-:W-:-:S03]  /*e000*/  FMUL R3, R226, UR20 ;  /* 0x00000014e2037c20 */ /* 0x000fc60008400000 */
[----:B------:R-:W3:Y:S04]  /*e010*/  LDL.LU R226, [R1+0x2c] ;  /* 0x00002c0001e27983 */ /* 0x000ee80000300800 */
[----:B------:R-:W3:Y:S04]  /*e020*/  LDL.LU R227, [R1+0x30] ;  /* 0x0000300001e37983 */ /* 0x000ee80000300800 */
[----:B------:R-:W-:Y:S01]  /*e030*/  @!P5 STG.E.U8 desc[UR16][R30.64+0x38], R9 ;  /* 0x000038091e00d986 */ /* 0x000fe2000c101110 */
[----:B------:R-:W-:-:S03]  /*e040*/  ISETP.LT.OR P5, PT, R42, 0x41, !P0 ;  /* 0x000000412a00780c */ /* 0x000fc600047a1670 */
[----:B------:R0:W-:Y:S01]  /*e050*/  @!P6 STG.E.U8 desc[UR16][R30.64+0x39], R7 ;  /* 0x000039071e00e986 */ /* 0x0001e2000c101110 */
[----:B------:R-:W-:-:S03]  /*e060*/  ISETP.LT.OR P6, PT, R42, 0x42, !P0 ;  /* 0x000000422a00780c */ /* 0x000fc600047c1670 */
[----:B------:R-:W-:Y:S01]  /*e070*/  @!P3 STG.E.U8 desc[UR16][R28.64+0x40], R11 ;  /* 0x0000400b1c00b986 */ /* 0x000fe2000c101110 */
[----:B------:R-:W-:-:S03]  /*e080*/  ISETP.LT.OR P3, PT, R42, 0x49, !P1 ;  /* 0x000000492a00780c */ /* 0x000fc60004f61670 */
[----:B------:R1:W-:Y:S01]  /*e090*/  @!P2 STG.E.U8 desc[UR16][R28.64+0x41], R5 ;  /* 0x000041051c00a986 */ /* 0x0003e2000c101110 */
[----:B0-----:R-:W-:-:S03]  /*e0a0*/  F2FP.SATFINITE.E4M3.F32.PACK_AB_MERGE_C R7, RZ, R0, RZ ;  /* 0x00000000ff07723e */ /* 0x001fc600048070ff */
[----:B------:R-:W-:Y:S01]  /*e0b0*/  @!P5 STG.E.U8 desc[UR16][R30.64+0x40], R13 ;  /* 0x0000400d1e00d986 */ /* 0x000fe2000c101110 */
[C---:B------:R-:W-:Y:S02]  /*e0c0*/  ISETP.LT.OR P2, PT, R42.reuse, 0x4a, !P1 ;  /* 0x0000004a2a00780c */ /* 0x040fe40004f41670 */
[----:B-1----:R-:W-:Y:S01]  /*e0d0*/  F2FP.SATFINITE.E4M3.F32.PACK_AB_MERGE_C R5, RZ, R2, RZ ;  /* 0x00000002ff05723e */ /* 0x002fe200048070ff */
[----:B------:R0:W-:Y:S01]  /*e0e0*/  @!P6 STG.E.U8 desc[UR16][R30.64+0x41], R7 ;  /* 0x000041071e00e986 */ /* 0x0001e2000c101110 */
[C---:B------:R-:W-:Y:S02]  /*e0f0*/  ISETP.LT.OR P5, PT, R42.reuse, 0x49, !P0 ;  /* 0x000000492a00780c */ /* 0x040fe400047a1670 */
[C---:B------:R-:W-:Y:S01]  /*e100*/  ISETP.LT.OR P6, PT, R42.reuse, 0x4a, !P0 ;  /* 0x0000004a2a00780c */ /* 0x040fe200047c1670 */
[----:B------:R1:W-:Y:S01]  /*e110*/  @!P3 STG.E.U8 desc[UR16][R28.64+0x48], R5 ;  /* 0x000048051c00b986 */ /* 0x0003e2000c101110 */
[----:B------:R-:W-:Y:S02]  /*e120*/  ISETP.LT.OR P3, PT, R42, 0x51, !P1 ;  /* 0x000000512a00780c */ /* 0x000fe40004f61670 */
[----:B------:R-:W-:-:S02]  /*e130*/  F2FP.SATFINITE.E4M3.F32.PACK_AB_MERGE_C R9, RZ, R3, RZ ;  /* 0x00000003ff09723e */ /* 0x000fc400048070ff */
[----:B------:R-:W-:-:S03]  /*e140*/  F2FP.SATFINITE.E4M3.F32.PACK_AB_MERGE_C R11, RZ, R4, RZ ;  /* 0x00000004ff0b723e */ /* 0x000fc600048070ff */
[----:B------:R1:W-:Y:S04]  /*e150*/  @!P2 STG.E.U8 desc[UR16][R28.64+0x49], R9 ;  /* 0x000049091c00a986 */ /* 0x0003e8000c101110 */
[----:B------:R-:W-:Y:S01]  /*e160*/  @!P5 STG.E.U8 desc[UR16][R30.64+0x48], R11 ;  /* 0x0000480b1e00d986 */ /* 0x000fe2000c101110 */
[----:B------:R-:W-:-:S03]  /*e170*/  FMUL R0, R221, UR20 ;  /* 0x00000014dd007c20 */ /* 0x000fc60008400000 */
[----:B------:R-:W3:Y:S02]  /*e180*/  LDL.LU R221, [R1+0x34] ;  /* 0x0000340001dd7983 */ /* 0x000ee40000300800 */
[----:B0-----:R-:W-:-:S05]  /*e190*/  F2FP.SATFINITE.E4M3.F32.PACK_AB_MERGE_C R7, RZ, R0, RZ ;  /* 0x00000000ff07723e */ /* 0x001fca00048070ff */
[----:B------:R-:W-:Y:S01]  /*e1a0*/  @!P6 STG.E.U8 desc[UR16][R30.64+0x49], R7 ;  /* 0x000049071e00e986 */ /* 0x000fe2000c101110 */
[----:B----4-:R-:W-:-:S03]  /*e1b0*/  FMUL R2, R220, UR20 ;  /* 0x00000014dc027c20 */ /* 0x010fc60008400000 */
[----:B------:R-:W4:Y:S02]  /*e1c0*/  LDL.LU R220, [R1+0x38] ;  /* 0x0000380001dc7983 */ /* 0x000f240000300800 */
[----:B-1----:R-:W-:-:S05]  /*e1d0*/  F2FP.SATFINITE.E4M3.F32.PACK_AB_MERGE_C R5, RZ, R2, RZ ;  /* 0x00000002ff05723e */ /* 0x002fca00048070ff */
[----:B------:R0:W-:Y:S01]  /*e1e0*/  @!P3 STG.E.U8 desc[UR16][R28.64+0x50], R5 ;  /* 0x000050051c00b986 */ /* 0x0001e2000c101110 */
[----:B------:R-:W-:-:S03]  /*e1f0*/  FMUL R3, R222, UR20 ;  /* 0x00000014de037c20 */ /* 0x000fc60008400000 */
[----:B------:R-:W4:Y:S02]  /*e200*/  LDL.LU R222, [R1+0x3c] ;  /* 0x00003c0001de7983 */ /* 0x000f240000300800 */
[----:B------:R-:W-:Y:S01]  /*e210*/  F2FP.SATFINITE.E4M3.F32.PACK_AB_MERGE_C R9, RZ, R3, RZ ;  /* 0x00000003ff09723e */ /* 0x000fe200048070ff */
[----:B------:R-:W-:Y:S02]  /*e220*/  FMUL R0, R223, UR20 ;  /* 0x00000014df007c20 */ /* 0x000fe40008400000 */
[----:B------:R-:W4:Y:S03]  /*e230*/  LDL.LU R223, [R1+0x40] ;  /* 0x0000400001df7983 */ /* 0x000f260000300800 */
[----:B------:R-:W-:Y:S01]  /*e240*/  F2FP.SATFINITE.E4M3.F32.PACK_AB_MERGE_C R13, RZ, R0, RZ ;  /* 0x00000000ff0d723e */ /* 0x000fe200048070ff */
[----:B--2---:R-:W-:Y:S02]  /*e250*/  FMUL R2, R225, UR20 ;  /* 0x00000014e1027c20 */ /* 0x004fe40008400000 */
[----:B------:R-:W2:Y:S01]  /*e260*/  LDL.LU R225, [R1+0x44] ;  /* 0x0000440001e17983 */ /* 0x000ea20000300800 */
[----:B---3--:R-:W-:-:S03]  /*e270*/  FMUL R0, R224, UR20 ;  /* 0x00000014e0007c20 */ /* 0x008fc60008400000 */
[----:B------:R-:W3:Y:S01]  /*e280*/  LDL.LU R224, [R1+0x48] ;  /* 0x0000480001e07983 */ /* 0x000ee20000300800 */
[----:B------:R-:W-:Y:S01]  /*e290*/  FMUL R3, R226, UR20 ;  /* 0x00000014e2037c20 */ /* 0x000fe20008400000 */
[----:B0-----:R-:W-:Y:S02]  /*e2a0*/  F2FP.SATFINITE.E4M3.F32.PACK_AB_MERGE_C R5, RZ, R0, RZ ;  /* 0x00000000ff05723e */ /* 0x001fe400048070ff */
[----:B------:R-:W3:Y:S01]  /*e2b0*/  LDL.LU R226, [R1+0x4c] ;  /* 0x00004c0001e27983 */ /* 0x000ee20000300800 */
[----:B------:R-:W-:-:S03]  /*e2c0*/  FMUL R0, R227, UR20 ;  /* 0x00000014e3007c20 */ /* 0x000fc60008400000 */
[----:B------:R-:W3:Y:S01]  /*e2d0*/  LDL.LU R227, [R1+0x50] ;  /* 0x0000500001e37983 */ /* 0x000ee20000300800 */
[C---:B------:R-:W-:Y:S02]  /*e2e0*/  ISETP.LT.OR P2, PT, R42.reuse, 0x52, !P1 ;  /* 0x000000522a00780c */ /* 0x040fe40004f41670 */
[C---:B------:R-:W-:Y:S01]  /*e2f0*/  ISETP.LT.OR P6, PT, R42.reuse, 0x52, !P0 ;  /* 0x000000522a00780c */ /* 0x040fe200047c1670 */
[----:B------:R-:W3:Y:S01]  /*e300*/  LDL.LU R219, [R1+0x54] ;  /* 0x0000540001db7983 */ /* 0x000ee20000300800 */
[C---:B------:R-:W-:Y:S02]  /*e310*/  ISETP.LT.OR P5, PT, R42.reuse, 0x51, !P0 ;  /* 0x000000512a00780c */ /* 0x040fe400047a1670 */
[----:B------:R-:W-:Y:S02]  /*e320*/  ISETP.LT.OR P3, PT, R42, 0x59, !P1 ;  /* 0x000000592a00780c */ /* 0x000fe40004f61670 */
[----:B------:R-:W-:Y:S02]  /*e330*/  F2FP.SATFINITE.E4M3.F32.PACK_AB_MERGE_C R7, RZ, R2, RZ ;  /* 0x00000002ff07723e */ /* 0x000fe400048070ff */
[----:B------:R-:W-:-:S03]  /*e340*/  F2FP.SATFINITE.E4M3.F32.PACK_AB_MERGE_C R11, RZ, R0, RZ ;  /* 0x00000000ff0b723e */ /* 0x000fc600048070ff */
[----:B------:R0:W-:Y:S01]  /*e350*/  @!P2 STG.E.U8 desc[UR16][R28.64+0x51], R9 ;  /* 0x000051091c00a986 */ /* 0x0001e2000c101110 */
[----:B------:R-:W-:-:S03]  /*e360*/  ISETP.LT.OR P2, PT, R42, 0x5a, !P1 ;  /* 0x0000005a2a00780c */ /* 0x000fc60004f41670 */
[----:B------:R-:W-:Y:S01]  /*e370*/  @!P6 STG.E.U8 desc[UR16][R30.64+0x51], R7 ;  /* 0x000051071e00e986 */ /* 0x000fe2000c101110 */
[----:B------:R-:W-:-:S03]  /*e380*/  ISETP.LT.OR P6, PT, R42, 0x5a, !P0 ;  /* 0x0000005a2a00780c */ /* 0x000fc600047c1670 */
[----:B------:R-:W-:Y:S01]  /*e390*/  @!P5 STG.E.U8 desc[UR16][R30.64+0x50], R13 ;  /* 0x0000500d1e00d986 */ /* 0x000fe2000c101110 */
[----:B0-----:R-:W-:-:S03]  /*e3a0*/  F2FP.SATFINITE.E4M3.F32.PACK_AB_MERGE_C R9, RZ, R3, RZ ;  /* 0x00000003ff09723e */ /* 0x001fc600048070ff */
[----:B------:R0:W-:Y:S04]  /*e3b0*/  @!P3 STG.E.U8 desc[UR16][R28.64+0x58], R5 ;  /* 0x000058051c00b986 */ /* 0x0001e8000c101110 */
[----:B------:R1:W-:Y:S01]  /*e3c0*/  @!P2 STG.E.U8 desc[UR16][R28.64+0x59], R9 ;  /* 0x000059091c00a986 */ /* 0x0003e2000c101110 */
[----:B------:R-:W-:-:S03]  /*e3d0*/  FMUL R0, R221, UR20 ;  /* 0x00000014dd007c20 */ /* 0x000fc60008400000 */
[----:B------:R-:W3:Y:S02]  /*e3e0*/  LDL.LU R221, [R1+0x58] ;  /* 0x0000580001dd7983 */ /* 0x000ee40000300800 */
[----:B0-----:R-:W-:-:S05]  /*e3f0*/  F2FP.SATFINITE.E4M3.F32.PACK_AB_MERGE_C R5, RZ, R0, RZ ;  /* 0x00000000ff05723e */ /* 0x001fca00048070ff */
[----:B------:R0:W-:Y:S01]  /*e400*/  @!P6 STG.E.U8 desc[UR16][R30.64+0x59], R5 ;  /* 0x000059051e00e986 */ /* 0x0001e2000c101110 */
[----:B----4-:R-:W-:-:S03]  /*e410*/  FMUL R2, R220, UR20 ;  /* 0x00000014dc027c20 */ /* 0x010fc60008400000 */
[----:B------:R-:W4:Y:S02]  /*e420*/  LDL.LU R220, [R1+0x5c] ;  /* 0x00005c0001dc7983 */ /* 0x000f240000300800 */
[----:B------:R-:W-:Y:S01]  /*e430*/  F2FP.SATFINITE.E4M3.F32.PACK_AB_MERGE_C R7, RZ, R2, RZ ;  /* 0x00000002ff07723e */ /* 0x000fe200048070ff */
[----:B------:R-:W-:Y:S02]  /*e440*/  FMUL R3, R222, UR20 ;  /* 0x00000014de037c20 */ /* 0x000fe40008400000 */
[----:B------:R-:W4:Y:S03]  /*e450*/  LDL.LU R222, [R1+0x60] ;  /* 0x0000600001de7983 */ /* 0x000f260000300800 */
[----:B-1----:R-:W-:Y:S01]  /*e460*/  F2FP.SATFINITE.E4M3.F32.PACK_AB_MERGE_C R9, RZ, R3, RZ ;  /* 0x00000003ff09723e */ /* 0x002fe200048070ff */
[----:B------:R-:W-:Y:S02]  /*e470*/  FMUL R4, R223, UR20 ;  /* 0x00000014df047c20 */ /* 0x000fe40008400000 */
[----:B------:R-:W4:Y:S01]  /*e480*/  LDL.LU R223, [R1+0x64] ;  /* 0x0000640001df7983 */ /* 0x000f220000300800 */
[----:B--2---:R-:W-:-:S03]  /*e490*/  FMUL R0, R225, UR20 ;  /* 0x00000014e1007c20 */ /* 0x004fc60008400000 */
[----:B------:R-:W2:Y:S01]  /*e4a0*/  LDL.LU R225, [R1+0x68] ;  /* 0x0000680001e17983 */ /* 0x000ea20000300800 */
[----:B---3--:R-:W-:Y:S01]  /*e4b0*/  FMUL R2, R224, UR20 ;  /* 0x00000014e0027c20 */ /* 0x008fe20008400000 */
[----:B0-----:R-:W-:Y:S02]  /*e4c0*/  F2FP.SATFINITE.E4M3.F32.PACK_AB_MERGE_C R5, RZ, R0, RZ ;  /* 0x00000000ff05723e */ /* 0x001fe400048070ff */
[----:B------:R-:W3:Y:S01]  /*e4d0*/  LDL.LU R224, [R1+0x6c] ;  /* 0x00006c0001e07983 */ /* 0x000ee20000300800 */
[----:B------:R-:W-:-:S03]  /*e4e0*/  FMUL R3, R226, UR20 ;  /* 0x00000014e2037c20 */ /* 0x000fc60008400000 */
[----:B------:R-:W3:Y:S01]  /*e4f0*/  LDL.LU R226, [R1+0x70] ;  /* 0x0000700001e27983 */ /* 0x000ee20000300800 */
[----:B------:R-:W-:-:S03]  /*e500*/  FMUL R0, R227, UR20 ;  /* 0x00000014e3007c20 */ /* 0x000fc60008400000 */
[----:B------:R-:W3:Y:S01]  /*e510*/  LDL.LU R227, [R1+0x74] ;  /* 0x0000740001e37983 */ /* 0x000ee20000300800 */
[C---:B------:R-:W-:Y:S02]  /*e520*/  ISETP.LT.OR P5, PT, R42.reuse, 0x59, !P0 ;  /* 0x000000592a00780c */ /* 0x040fe400047a1670 */
[C---:B------:R-:W-:Y:S02]  /*e530*/  ISETP.LT.OR P2, PT, R42.reuse, 0x62, !P1 ;  /* 0x000000622a00780c */ /* 0x040fe40004f41670 */
[C---:B------:R-:W-:Y:S02]  /*e540*/  ISETP.LT.OR P3, PT, R42.reuse, 0x61, !P1 ;  /* 0x000000612a00780c */ /* 0x040fe40004f61670 */
[----:B------:R-:W-:-:S07]  /*e550*/  ISETP.LT.OR P6, PT, R42, 0x62, !P0 ;  /* 0x000000622a00780c */ /* 0x000fce00047c1670 */
[----:B------:R-:W-:Y:S01]  /*e560*/  @!P5 STG.E.U8 desc[UR16][R30.64+0x58], R11 ;  /* 0x0000580b1e00d986 */ /* 0x000fe2000c101110 */
[----:B------:R-:W-:-:S03]  /*e570*/  ISETP.LT.OR P5, PT, R42, 0x61, !P0 ;  /* 0x000000612a00780c */ /* 0x000fc600047a1670 */
[----:B------:R0:W-:Y:S01]  /*e580*/  @!P2 STG.E.U8 desc[UR16][R28.64+0x61], R9 ;  /* 0x000061091c00a986 */ /* 0x0001e2000c101110 */
[----:B------:R-:W-:-:S03]  /*e590*/  ISETP.LT.OR P2, PT, R42, 0x6a, !P1 ;  /* 0x0000006a2a00780c */ /* 0x000fc60004f41670 */
[----:B------:R1:W-:Y:S01]  /*e5a0*/  @!P3 STG.E.U8 desc[UR16][R28.64+0x60], R7 ;  /* 0x000060071c00b986 */ /* 0x0003e2000c101110 */
[----:B------:R-:W-:Y:S02]  /*e5b0*/  ISETP.LT.OR P3, PT, R42, 0x69, !P1 ;  /* 0x000000692a00780c */ /* 0x000fe40004f61670 */
[----:B------:R-:W-:Y:S01]  /*e5c0*/  F2FP.SATFINITE.E4M3.F32.PACK_AB_MERGE_C R13, RZ, R4, RZ ;  /* 0x00000004ff0d723e */ /* 0x000fe200048070ff */
[----:B------:R1:W-:Y:S01]  /*e5d0*/  @!P6 STG.E.U8 desc[UR16][R30.64+0x61], R5 ;  /* 0x000061051e00e986 */ /* 0x0003e2000c101110 */
[----:B0-----:R-:W-:-:S03]  /*e5e0*/  F2FP.SATFINITE.E4M3.F32.PACK_AB_MERGE_C R9, RZ, R3, RZ ;  /* 0x00000003ff09723e */ /* 0x001fc600048070ff */
[----:B------:R-:W-:Y:S01]  /*e5f0*/  @!P5 STG.E.U8 desc[UR16][R30.64+0x60], R13 ;  /* 0x0000600d1e00d986 */ /* 0x000fe2000c101110 */
[----:B-1----:R-:W-:-:S03]  /*e600*/  F2FP.SATFINITE.E4M3.F32.PACK_AB_MERGE_C R7, RZ, R2, RZ ;  /* 0x00000002ff07723e */ /* 0x002fc600048070ff */
[----:B------:R-:W-:Y:S01]  /*e610*/  @!P2 STG.E.U8 desc[UR16][R28.64+0x69], R9 ;  /* 0x000069091c00a986 */ /* 0x000fe2000c101110 */
[C---:B------:R-:W-:Y:S02]  /*e620*/  ISETP.LT.OR P5, PT, R42.reuse, 0x69, !P0 ;  /* 0x000000692a00780c */ /* 0x040fe400047a1670 */
[C---:B------:R-:W-:Y:S01]  /*e630*/  ISETP.LT.OR P6, PT, R42.reuse, 0x6a, !P0 ;  /* 0x0000006a2a00780c */ /* 0x040fe200047c1670 */
[----:B------:R0:W-:Y:S01]  /*e640*/  @!P3 STG.E.U8 desc[UR16][R28.64+0x68], R7 ;  /* 0x000068071c00b986 */ /* 0x0001e2000c101110 */
[C---:B------:R-:W-:Y:S01]  /*e650*/  ISETP.LT.OR P2, PT, R42.reuse, 0x72, !P1 ;  /* 0x000000722a00780c */ /* 0x040fe20004f41670 */
[----:B------:R-:W-:Y:S01]  /*e660*/  FMUL R2, R219, UR20 ;  /* 0x00000014db027c20 */ /* 0x000fe20008400000 */
[----:B------:R-:W-:Y:S02]  /*e670*/  ISETP.LT.OR P3, PT, R42, 0x71, !P1 ;  /* 0x000000712a00780c */ /* 0x000fe40004f61670 */
[----:B------:R-:W-:Y:S02]  /*e680*/  F2FP.SATFINITE.E4M3.F32.PACK_AB_MERGE_C R11, RZ, R0, RZ ;  /* 0x00000000ff0b723e */ /* 0x000fe400048070ff */
[----:B------:R-:W-:-:S03]  /*e690*/  F2FP.SATFINITE.E4M3.F32.PACK_AB_MERGE_C R5, RZ, R2, RZ ;  /* 0x00000002ff05723e */ /* 0x000fc600048070ff */
[----:B------:R-:W-:Y:S01]  /*e6a0*/  @!P5 STG.E.U8 desc[UR16][R30.64+0x68], R11 ;  /* 0x0000680b1e00d986 */ /* 0x000fe2000c101110 */
[----:B------:R-:W-:-:S03]  /*e6b0*/  ISETP.LT.OR P5, PT, R42, 0x71, !P0 ;  /* 0x000000712a00780c */ /* 0x000fc600047a1670 */
[----:B------:R-:W-:Y:S01]  /*e6c0*/  @!P6 STG.E.U8 desc[UR16][R30.64+0x69], R5 ;  /* 0x000069051e00e986 */ /* 0x000fe2000c101110 */
[----:B------:R-:W-:Y:S01]  /*e6d0*/  ISETP.LT.OR P6, PT, R42, 0x72, !P0 ;  /* 0x000000722a00780c */ /* 0x000fe200047c1670 */
[----:B------:R-:W-:-:S05]  /*e6e0*/  FMUL R0, R221, UR20 ;  /* 0x00000014dd007c20 */ /* 0x000fca0008400000 */
[----:B0-----:R-:W-:-:S05]  /*e6f0*/  F2FP.SATFINITE.E4M3.F32.PACK_AB_MERGE_C R7, RZ, R0, RZ ;  /* 0x00000000ff07723e */ /* 0x001fca00048070ff */
[----:B------:R0:W-:Y:S01]  /*e700*/  @!P3 STG.E.U8 desc[UR16][R28.64+0x70], R7 ;  /* 0x000070071c00b986 */ /* 0x0001e2000c101110 */
[C---:B------:R-:W-:Y:S02]  /*e710*/  ISETP.LT.OR P3, PT, R42.reuse, 0x79, !P0 ;  /* 0x000000792a00780c */ /* 0x040fe40004761670 */
[----:B------:R-:W-:Y:S01]  /*e720*/  ISETP.LT.OR P0, PT, R42, 0x7a, !P0 ;  /* 0x0000007a2a00780c */ /* 0x000fe20004701670 */
[----:B----4-:R-:W-:-:S05]  /*e730*/  FMUL R3, R220, UR20 ;  /* 0x00000014dc037c20 */ /* 0x010fca0008400000 */
[----:B------:R-:W-:-:S05]  /*e740*/  F2FP.SATFINITE.E4M3.F32.PACK_AB_MERGE_C R9, RZ, R3, RZ ;  /* 0x00000003ff09723e */ /* 0x000fca00048070ff */
[----:B------:R1:W-:Y:S01]  /*e750*/  @!P2 STG.E.U8 desc[UR16][R28.64+0x71], R9 ;  /* 0x000071091c00a986 */ /* 0x0003e2000c101110 */
[C---:B------:R-:W-:Y:S02]  /*e760*/  ISETP.LT.OR P2, PT, R42.reuse, 0x79, !P1 ;  /* 0x000000792a00780c */ /* 0x040fe40004f41670 */
[----:B------:R-:W-:Y:S01]  /*e770*/  ISETP.LT.OR P1, PT, R42, 0x7a, !P1 ;  /* 0x0000007a2a00780c */ /* 0x000fe20004f21670 */
[----:B------:R-:W-:-:S05]  /*e780*/  FMUL R0, R222, UR20 ;  /* 0x00000014de007c20 */ /* 0x000fca0008400000 */
[----:B------:R-:W-:-:S05]  /*e790*/  F2FP.SATFINITE.E4M3.F32.PACK_AB_MERGE_C R13, RZ, R0, RZ ;  /* 0x00000000ff0d723e */ /* 0x000fca00048070ff */
[----:B------:R4:W-:Y:S01]  /*e7a0*/  @!P5 STG.E.U8 desc[UR16][R30.64+0x70], R13 ;  /* 0x0000700d1e00d986 */ /* 0x0009e2000c101110 */
[----:B------:R-:W-:Y:S01]  /*e7b0*/  FMUL R0, R223, UR20 ;  /* 0x00000014df007c20 */ /* 0x000fe20008400000 */
[----:B--2---:R-:W-:Y:S01]  /*e7c0*/  FMUL R2, R225, UR20 ;  /* 0x00000014e1027c20 */ /* 0x004fe20008400000 */
[----:B---3--:R-:W-:-:S03]  /*e7d0*/  FMUL R3, R224, UR20 ;  /* 0x00000014e0037c20 */ /* 0x008fc60008400000 */
[----:B0-----:R-:W-:Y:S01]  /*e7e0*/  F2FP.SATFINITE.E4M3.F32.PACK_AB_MERGE_C R7, RZ, R0, RZ ;  /* 0x00000000ff07723e */ /* 0x001fe200048070ff */
[----:B------:R-:W-:Y:S01]  /*e7f0*/  FMUL R4, R226, UR20 ;  /* 0x00000014e2047c20 */ /* 0x000fe20008400000 */
[----:B------:R-:W-:Y:S01]  /*e800*/  FMUL R5, R227, UR20 ;  /* 0x00000014e3057c20 */ /* 0x000fe20008400000 */
[----:B-1----:R-:W-:Y:S02]  /*e810*/  F2FP.SATFINITE.E4M3.F32.PACK_AB_MERGE_C R9, RZ, R2, RZ ;  /* 0x00000002ff09723e */ /* 0x002fe400048070ff */
[----:B------:R-:W-:Y:S02]  /*e820*/  F2FP.SATFINITE.E4M3.F32.PACK_AB_MERGE_C R3, RZ, R3, RZ ;  /* 0x00000003ff03723e */ /* 0x000fe400048070ff */
[----:B------:R-:W-:Y:S02]  /*e830*/  F2FP.SATFINITE.E4M3.F32.PACK_AB_MERGE_C R11, RZ, R4, RZ ;  /* 0x00000004ff0b723e */ /* 0x000fe400048070ff */
[----:B------:R-:W-:Y:S01]  /*e840*/  F2FP.SATFINITE.E4M3.F32.PACK_AB_MERGE_C R5, RZ, R5, RZ ;  /* 0x00000005ff05723e */ /* 0x000fe200048070ff */
[----:B------:R4:W-:Y:S04]  /*e850*/  @!P6 STG.E.U8 desc[UR16][R30.64+0x71], R7 ;  /* 0x000071071e00e986 */ /* 0x0009e8000c101110 */
[----:B------:R4:W-:Y:S04]  /*e860*/  @!P2 STG.E.U8 desc[UR16][R28.64+0x78], R9 ;  /* 0x000078091c00a986 */ /* 0x0009e8000c101110 */
[----:B------:R4:W-:Y:S04]  /*e870*/  @!P1 STG.E.U8 desc[UR16][R28.64+0x79], R3 ;  /* 0x000079031c009986 */ /* 0x0009e8000c101110 */
[----:B------:R4:W-:Y:S04]  /*e880*/  @!P3 STG.E.U8 desc[UR16][R30.64+0x78], R11 ;  /* 0x0000780b1e00b986 */ /* 0x0009e8000c101110 */
[----:B------:R4:W-:Y:S02]  /*e890*/  @!P0 STG.E.U8 desc[UR16][R30.64+0x79], R5 ;  /* 0x000079051e008986 */ /* 0x0009e4000c101110 */
.L_x_296:
[----:B------:R-:W-:Y:S05]  /*e8a0*/  BSYNC B0 ;  /* 0x0000000000007941 */ /* 0x000fea0003800000 */
.L_x_38:
[----:B0---4-:R-:W4:Y:S04]  /*e8b0*/  LDL.LU R3, [R1+0x80] ;  /* 0x0000800001037983 */ /* 0x011f280000300800 */
[----:B------:R-:W4:Y:S01]  /*e8c0*/  LDL.LU R2, [R1+0x84] ;  /* 0x0000840001027983 */ /* 0x000f220000300800 */
[----:B------:R-:W-:Y:S01]  /*e8d0*/  ULDC UR6, c[0x0][0xc] ;  /* 0x0000030000067ab9 */ /* 0x000fe20000000800 */
[----:B------:R-:W-:Y:S01]  /*e8e0*/  ULDC UR7, c[0x0][0x10] ;  /* 0x0000040000077ab9 */ /* 0x000fe20000000800 */
[----:B------:R-:W4:Y:S01]  /*e8f0*/  LDC R5, c[0x0][0x14] ;  /* 0x00000500ff057b82 */ /* 0x000f220000000800 */
[----:B------:R-:W-:Y:S01]  /*e900*/  UIMAD.WIDE.U32 UR6, UR6, UR7, URZ ;  /* 0x00000007060672a5 */ /* 0x000fe2000f8e003f */
[----:B-----5:R-:W-:Y:S01]  /*e910*/  PRMT R0, RZ, 0x7610, R0 ;  /* 0x00007610ff007816 */ /* 0x020fe20000000000 */
[----:B------:R-:W-:-:S04]  /*e920*/  UMOV UR22, 0xffffffff ;  /* 0xffffffff00167882 */ /* 0x000fc80000000000 */
[----:B----4-:R-:W-:-:S04]  /*e930*/  IMAD.WIDE.U32 R2, R5, UR6, R2 ;  /* 0x0000000605027c25 */ /* 0x010fc8000f8e0002 */
[----:B------:R-:W-:Y:S01]  /*e940*/  IMAD R5, R5, UR7, RZ ;  /* 0x0000000705057c24 */ /* 0x000fe2000f8e02ff */
[----:B------:R-:W-:Y:S01]  /*e950*/  ULDC.64 UR6, c[0x0][0x650] ;  /* 0x0001940000067ab9 */ /* 0x000fe20000000a00 */
[----:B------:R-:W-:Y:S01]  /*e960*/  IMAD.MOV.U32 R19, RZ, RZ, R2 ;  /* 0x000000ffff137224 */ /* 0x000fe200078e0002 */
[----:B------:R-:W-:Y:S01]  /*e970*/  ISETP.GE.U32.AND P0, PT, R2, UR6, PT ;  /* 0x0000000602007c0c */ /* 0x000fe2000bf06070 */
[----:B------:R-:W-:Y:S02]  /*e980*/  IMAD.IADD R22, R3, 0x1, R5 ;  /* 0x0000000103167824 */ /* 0x000fe400078e0205 */
[----:B------:R-:W-:-:S03]  /*e990*/  IMAD.MOV.U32 R2, RZ, RZ, -0x1 ;  /* 0xffffffffff027424 */ /* 0x000fc600078e00ff */
[----:B------:R0:W-:Y:S01]  /*e9a0*/  STL [R1+0x80], R22 ;  /* 0x0000801601007387 */ /* 0x0001e20000100800 */
[----:B------:R-:W-:-:S03]  /*e9b0*/  ISETP.GE.U32.AND.EX P0, PT, R22, UR7, PT, P0 ;  /* 0x0000000716007c0c */ /* 0x000fc6000bf06100 */
[----:B------:R0:W-:Y:S04]  /*e9c0*/  STL [R1+0x84], R19 ;  /* 0x0000841301007387 */ /* 0x0001e80000100800 */
[----:B------:R0:W-:Y:S06]  /*e9d0*/  STL [R1+0x8c], R2 ;  /* 0x00008c0201007387 */ /* 0x0001ec0000100800 */
[----:B------:R-:W-:Y:S05]  /*e9e0*/  @P0 BRA `(.L_x_297) ;  /* 0x00000004006c0947 */ /* 0x000fea0003800000 */
[----:B------:R-:W4:Y:S01]  /*e9f0*/  S2R R14, SR_CTAID.X ;  /* 0x00000000000e7919 */ /* 0x000f220000002500 */
[----:B------:R-:W5:Y:S01]  /*ea00*/  LDC.64 R8, c[0x0][0x628] ;  /* 0x00018a00ff087b82 */ /* 0x000f620000000a00 */
[----:B------:R-:W-:Y:S01]  /*ea10*/  ULDC UR6, c[0x0][0x150] ;  /* 0x0000540000067ab9 */ /* 0x000fe20000000800 */
[----:B------:R-:W-:Y:S01]  /*ea20*/  IMAD.MOV.U32 R6, RZ, RZ, R19 ;  /* 0x000000ffff067224 */ /* 0x000fe200078e0013 */
[----:B------:R-:W0:Y:S01]  /*ea30*/  S2R R16, SR_CTAID.Y ;  /* 0x0000000000107919 */ /* 0x000e220000002600 */
[----:B------:R-:W-:-:S04]  /*ea40*/  IMAD.MOV.U32 R7, RZ, RZ, R22 ;  /* 0x000000ffff077224 */ /* 0x000fc800078e0016 */
[----:B------:R-:W0:Y:S08]  /*ea50*/  LDC R17, c[0x0][0x144] ;  /* 0x00005100ff117b82 */ /* 0x000e300000000800 */
[----:B------:R-:W0:Y:S08]  /*ea60*/  LDC R10, c[0x0][0x630] ;  /* 0x00018c00ff0a7b82 */ /* 0x000e300000000800 */
[----:B------:R-:W0:Y:S01]  /*ea70*/  LDC.64 R12, c[0x0][0x620] ;  /* 0x00018800ff0c7b82 */ /* 0x000e220000000a00 */
[----:B-----5:R-:W-:-:S04]  /*ea80*/  ISETP.NE.U32.AND P0, PT, R8, RZ, PT ;  /* 0x000000ff0800720c */ /* 0x020fc80003f05070 */
[----:B------:R-:W-:Y:S02]  /*ea90*/  ISETP.NE.AND.EX P0, PT, R9, RZ, PT, P0 ;  /* 0x000000ff0900720c */ /* 0x000fe40003f05300 */
[----:B----4-:R-:W-:-:S05]  /*eaa0*/  I2FP.F32.U32 R0, R14 ;  /* 0x0000000e00007245 */ /* 0x010fca0000201000 */
[----:B------:R-:W-:-:S04]  /*eab0*/  FMUL R0, R0, UR6 ;  /* 0x0000000600007c20 */ /* 0x000fc80008400000 */
[----:B------:R4:W0:Y:S02]  /*eac0*/  F2I.U32.TRUNC.NTZ R15, R0 ;  /* 0x00000000000f7305 */ /* 0x000824000020f000 */
[----:B------:R-:W-:Y:S05]  /*ead0*/  @!P0 BRA `(.L_x_298) ;  /* 0x0000000000288947 */ /* 0x000fea0003800000 */
[----:B----4-:R-:W4:Y:S02]  /*eae0*/  LDC R0, c[0x0][0x634] ;  /* 0x00018d00ff007b82 */ /* 0x010f240000000800 */
[----:B----4-:R-:W-:-:S05]  /*eaf0*/  IADD3 R7, P0, R19, R0, RZ ;  /* 0x0000000013077210 */ /* 0x010fca0007f1e0ff */
[----:B------:R-:W-:-:S04]  /*eb00*/  IMAD.X R11, RZ, RZ, R22, P0 ;  /* 0x000000ffff0b7224 */ /* 0x000fc800000e0616 */
[----:B0-----:R-:W-:-:S04]  /*eb10*/  IMAD.WIDE.U32 R2, R11, R8, RZ ;  /* 0x000000080b027225 */ /* 0x001fc800078e00ff */
[----:B------:R-:W-:-:S04]  /*eb20*/  IMAD.WIDE.U32 R4, P0, R7, R9, R2 ;  /* 0x0000000907047225 */ /* 0x000fc80007800002 */
[----:B------:R-:W-:-:S04]  /*eb30*/  IMAD.WIDE.U32 R2, R7, R8, RZ ;  /* 0x0000000807027225 */ /* 0x000fc800078e00ff */
[----:B------:R-:W-:Y:S01]  /*eb40*/  IMAD.X R7, RZ, RZ, RZ, P0 ;  /* 0x000000ffff077224 */ /* 0x000fe200000e06ff */
[----:B------:R-:W-:Y:S01]  /*eb50*/  IADD3 RZ, P0, R3, R4, RZ ;  /* 0x0000000403ff7210 */ /* 0x000fe20007f1e0ff */
[----:B------:R-:W-:-:S04]  /*eb60*/  IMAD.MOV.U32 R6, RZ, RZ, R5 ;  /* 0x000000ffff067224 */ /* 0x000fc800078e0005 */
[----:B------:R-:W-:-:S08]  /*eb70*/  IMAD.WIDE.U32.X R6, R11, R9, R6, P0 ;  /* 0x000000090b067225 */ /* 0x000fd000000e0406 */
.L_x_298:
[-CC-:B01----:R-:W-:Y:S01]  /*eb80*/  SHF.R.U64 R24, R6, R10.reuse, R7.reuse ;  /* 0x0000000a06187219 */ /* 0x183fe20000001207 */
[----:B------:R-:W0:Y:S01]  /*eb90*/  LDC.64 R20, c[0x0][0x640] ;  /* 0x00019000ff147b82 */ /* 0x000e220000000a00 */
[----:B----4-:R-:W-:Y:S01]  /*eba0*/  SHF.R.U32.HI R0, RZ, R10, R7 ;  /* 0x0000000aff007219 */ /* 0x010fe20000011607 */
[----:B------:R-:W-:Y:S01]  /*ebb0*/  IMAD.MOV.U32 R2, RZ, RZ, R19 ;  /* 0x000000ffff027224 */ /* 0x000fe200078e0013 */
[----:B------:R-:W-:Y:S01]  /*ebc0*/  IADD3 R5, P0, RZ, -R24, RZ ;  /* 0x80000018ff057210 */ /* 0x000fe20007f1e0ff */
[----:B------:R-:W-:Y:S01]  /*ebd0*/  IMAD.MOV R15, RZ, RZ, -R15 ;  /* 0x000000ffff0f7224 */ /* 0x000fe200078e0a0f */
[----:B------:R-:W-:Y:S01]  /*ebe0*/  ULDC UR6, c[0x0][0x154] ;  /* 0x0000550000067ab9 */ /* 0x000fe20000000800 */
[----:B------:R-:W-:Y:S02]  /*ebf0*/  IMAD.MOV.U32 R7, RZ, RZ, 0x1 ;  /* 0x00000001ff077424 */ /* 0x000fe400078e00ff */
[----:B------:R-:W1:Y:S01]  /*ec00*/  LDC R4, c[0x0][0x618] ;  /* 0x00018600ff047b82 */ /* 0x000e620000000800 */
[----:B------:R-:W-:-:S02]  /*ec10*/  IMAD.X R3, RZ, RZ, ~R0, P0 ;  /* 0x000000ffff037224 */ /* 0x000fc400000e0e00 */
[----:B------:R-:W-:Y:S02]  /*ec20*/  IMAD R15, R17, R15, R14 ;  /* 0x0000000f110f7224 */ /* 0x000fe400078e020e */
[-C--:B------:R-:W-:Y:S02]  /*ec30*/  IMAD R0, R3, R12.reuse, RZ ;  /* 0x0000000c03007224 */ /* 0x080fe400078e02ff */
[----:B------:R-:W-:Y:S01]  /*ec40*/  IMAD.MOV.U32 R3, RZ, RZ, R22 ;  /* 0x000000ffff037224 */ /* 0x000fe200078e0016 */
[----:B------:R-:W4:Y:S01]  /*ec50*/  LDC R6, c[0x0][0x608] ;  /* 0x00018200ff067b82 */ /* 0x000f220000000800 */
[----:B------:R-:W-:-:S04]  /*ec60*/  IMAD.WIDE.U32 R2, R5, R12, R2 ;  /* 0x0000000c05027225 */ /* 0x000fc800078e0002 */
[----:B------:R-:W-:-:S03]  /*ec70*/  IMAD R5, R5, R13, R0 ;  /* 0x0000000d05057224 */ /* 0x000fc600078e0200 */
[----:B------:R-:W5:Y:S01]  /*ec80*/  LDC R18, c[0x0][0x658] ;  /* 0x00019600ff127b82 */ /* 0x000f620000000800 */
[----:B------:R-:W-:Y:S01]  /*ec90*/  I2FP.F32.U32 R0, R16 ;  /* 0x0000001000007245 */ /* 0x000fe20000201000 */
[----:B------:R-:W-:Y:S01]  /*eca0*/  IMAD.IADD R3, R3, 0x1, R5 ;  /* 0x0000000103037824 */ /* 0x000fe200078e0205 */
[----:B0-----:R-:W-:Y:S01]  /*ecb0*/  ISETP.NE.U32.AND P0, PT, R20, RZ, PT ;  /* 0x000000ff1400720c */ /* 0x001fe20003f05070 */
[----:B------:R-:W-:Y:S02]  /*ecc0*/  IMAD.MOV.U32 R5, RZ, RZ, -0x1 ;  /* 0xffffffffff057424 */ /* 0x000fe400078e00ff */
[----:B------:R-:W-:Y:S02]  /*ecd0*/  FMUL R0, R0, UR6 ;  /* 0x0000000600007c20 */ /* 0x000fe40008400000 */
[----:B------:R-:W0:Y:S01]  /*ece0*/  LDC R13, c[0x0][0x148] ;  /* 0x00005200ff0d7b82 */ /* 0x000e220000000800 */
[----:B-1----:R-:W-:Y:S01]  /*ecf0*/  SHF.R.U64 R10, R2, R4, R3 ;  /* 0x00000004020a7219 */ /* 0x002fe20000001203 */
[----:B------:R1:W0:Y:S01]  /*ed00*/  F2I.U32.TRUNC.NTZ R12, R0 ;  /* 0x00000000000c7305 */ /* 0x000222000020f000 */
[----:B------:R-:W-:-:S02]  /*ed10*/  ISETP.NE.AND.EX P0, PT, R21, RZ, PT, P0 ;  /* 0x000000ff1500720c */ /* 0x000fc40003f05300 */
[----:B------:R-:W-:-:S03]  /*ed20*/  SHF.R.U32.HI R3, RZ, R4, R3 ;  /* 0x00000004ff037219 */ /* 0x000fc60000011603 */
[----:B------:R-:W0:Y:S01]  /*ed30*/  LDC R14, c[0x0][0x600] ;  /* 0x00018000ff0e7b82 */ /* 0x000e220000000800 */
[-CC-:B----4-:R-:W-:Y:S02]  /*ed40*/  SHF.R.U64 R8, R10, R6.reuse, R3.reuse ;  /* 0x000000060a087219 */ /* 0x190fe40000001203 */
[----:B------:R-:W-:-:S05]  /*ed50*/  SHF.R.U32.HI R3, RZ, R6, R3 ;  /* 0x00000006ff037219 */ /* 0x000fca0000011603 */
[----:B------:R-:W4:Y:S01]  /*ed60*/  LDC R19, c[0x0][0x648] ;  /* 0x00019200ff137b82 */ /* 0x000f220000000800 */
[-CC-:B-----5:R-:W-:Y:S02]  /*ed70*/  SHF.R.U64 R11, R8, R18.reuse, R3.reuse ;  /* 0x00000012080b7219 */ /* 0x1a0fe40000001203 */
[-C--:B------:R-:W-:Y:S02]  /*ed80*/  SHF.L.U32 R5, R5, R18.reuse, RZ ;  /* 0x0000001205057219 */ /* 0x080fe400000006ff */
[-C--:B------:R-:W-:Y:S01]  /*ed90*/  SHF.R.U32.HI R3, RZ, R18.reuse, R3 ;  /* 0x00000012ff037219 */ /* 0x080fe20000011603 */
[----:B------:R-:W-:Y:S01]  /*eda0*/  IMAD.MOV.U32 R2, RZ, RZ, R11 ;  /* 0x000000ffff027224 */ /* 0x000fe200078e000b */
[----:B------:R-:W-:Y:S01]  /*edb0*/  SHF.L.U32 R40, R7, R18, RZ ;  /* 0x0000001207287219 */ /* 0x000fe200000006ff */
[----:B------:R-:W0:Y:S01]  /*edc0*/  LDC R22, c[0x0][0x638] ;  /* 0x00018e00ff167b82 */ /* 0x000e220000000800 */
[----:B------:R-:W-:-:S07]  /*edd0*/  LOP3.LUT R17, RZ, R5, RZ, 0x33, !PT ;  /* 0x00000005ff117212 */ /* 0x000fce00078e33ff */
[----:B------:R-:W0:Y:S01]  /*ede0*/  LDC R23, c[0x0][0x610] ;  /* 0x00018400ff177b82 */ /* 0x000e220000000800 */
[----:B-1----:R-:W-:Y:S05]  /*edf0*/  @!P0 BRA `(.L_x_299) ;  /* 0x0000000000288947 */ /* 0x002fea0003800000 */
        /* <DEDUP_REMOVED lines=10> */
.L_x_299:
[----:B----4-:R-:W-:Y:S01]  /*eea0*/  SHF.R.U64 R0, R2, R19, R3 ;  /* 0x0000001302007219 */ /* 0x010fe20000001203 */
[----:B0-----:R-:W-:Y:S01]  /*eeb0*/  VIADD R3, R14, 0xffffffff ;  /* 0xffffffff0e037836 */ /* 0x001fe20000000000 */
[----:B------:R-:W-:Y:S01]  /*eec0*/  LOP3.LUT R5, R8, R17, RZ, 0xc0, !PT ;  /* 0x0000001108057212 */ /* 0x000fe200078ec0ff */
[----:B------:R-:W-:Y:S01]  /*eed0*/  IMAD.MOV R12, RZ, RZ, -R12 ;  /* 0x000000ffff0c7224 */ /* 0x000fe200078e0a0c */
[----:B------:R-:W-:Y:S01]  /*eee0*/  R2UR UR22, R24 ;  /* 0x00000000181672ca */ /* 0x000fe200000e0000 */
[----:B------:R-:W-:Y:S01]  /*eef0*/  IMAD.MOV R2, RZ, RZ, -R0 ;  /* 0x000000ffff027224 */ /* 0x000fe200078e0a00 */
[----:B------:R-:W-:Y:S01]  /*ef00*/  LOP3.LUT R3, R10, R3, RZ, 0xc0, !PT ;  /* 0x000000030a037212 */ /* 0x000fe200078ec0ff */
[----:B------:R-:W-:Y:S02]  /*ef10*/  IMAD R40, R40, R0, R5 ;  /* 0x0000000028287224 */ /* 0x000fe400078e0205 */
[----:B------:R-:W-:Y:S02]  /*ef20*/  @P4 IMAD R15, R13, R12, R16 ;  /* 0x0000000c0d0f4224 */ /* 0x000fe400078e0210 */
[----:B------:R-:W-:-:S02]  /*ef30*/  IMAD R0, R2, R22, R11 ;  /* 0x0000001602007224 */ /* 0x000fc400078e020b */
[----:B------:R-:W-:Y:S02]  /*ef40*/  IMAD R40, R40, R23, R15 ;  /* 0x0000001728287224 */ /* 0x000fe400078e020f */
[----:B------:R-:W-:Y:S02]  /*ef50*/  IMAD R3, R0, R14, R3 ;  /* 0x0000000e00037224 */ /* 0x000fe400078e0203 */
[----:B------:R-:W-:-:S03]  /*ef60*/  IMAD.MOV.U32 R0, RZ, RZ, 0x1 ;  /* 0x00000001ff007424 */ /* 0x000fc600078e00ff */
[----:B------:R-:W-:Y:S02]  /*ef70*/  SEL R2, R3, R40, !P4 ;  /* 0x0000002803027207 */ /* 0x000fe40006000000 */
[----:B------:R-:W-:-:S03]  /*ef80*/  SEL R40, R40, R3, !P4 ;  /* 0x0000000328287207 */ /* 0x000fc60006000000 */
[----:B------:R4:W-:Y:S04]  /*ef90*/  STL [R1+0x8c], R2 ;  /* 0x00008c0201007387 */ /* 0x0009e80000100800 */
.L_x_297:
[----:B------:R0:W-:Y:S01]  /*efa0*/  STL [R1+0x88], R40 ;  /* 0x0000882801007387 */ /* 0x0001e20000100800 */
[----:B------:R-:W-:-:S13]  /*efb0*/  LOP3.LUT P0, RZ, R0, 0xff, RZ, 0xc0, !PT ;  /* 0x000000ff00ff7812 */ /* 0x000fda000780c0ff */
[----:B0-----:R-:W-:Y:S05]  /*efc0*/  @P0 BRA `(.L_x_300) ;  /* 0xffffff2400640947 */ /* 0x001fea000383ffff */
[----:B------:R-:W-:Y:S05]  /*efd0*/  EXIT ;  /* 0x000000000000794d */ /* 0x000fea0003800000 */
.L_x_8:
[----:B------:R-:W2:Y:S01]  /*efe0*/  LDL R18, [R1+0x84] ;  /* 0x0000840001127983 */ /* 0x000ea20000100800 */
[----:B------:R-:W-:-:S03]  /*eff0*/  ULDC.64 UR4, c[0x0][0x650] ;  /* 0x0001940000047ab9 */ /* 0x000fc60000000a00 */
[----:B------:R-:W3:Y:S01]  /*f000*/  LDL R22, [R1+0x80] ;  /* 0x0000800001167983 */ /* 0x000ee20000100800 */
[----:B------:R-:W-:Y:S01]  /*f010*/  PRMT R4, RZ, 0x7610, R4 ;  /* 0x00007610ff047816 */ /* 0x000fe20000000004 */
[----:B------:R-:W-:Y:S02]  /*f020*/  IMAD.MOV.U32 R5, RZ, RZ, -0x1 ;  /* 0xffffffffff057424 */ /* 0x000fe400078e00ff */
[----:B------:R-:W-:Y:S02]  /*f030*/  IMAD.MOV.U32 R14, RZ, RZ, -0x1 ;  /* 0xffffffffff0e7424 */ /* 0x000fe400078e00ff */
[----:B------:R-:W-:Y:S01]  /*f040*/  IMAD.MOV.U32 R6, RZ, RZ, -0x1 ;  /* 0xffffffffff067424 */ /* 0x000fe200078e00ff */
[----:B--2---:R-:W-:-:S04]  /*f050*/  ISETP.GE.U32.AND P0, PT, R18, UR4, PT ;  /* 0x0000000412007c0c */ /* 0x004fc8000bf06070 */
[----:B---3--:R-:W-:-:S13]  /*f060*/  ISETP.GE.U32.AND.EX P0, PT, R22, UR5, PT, P0 ;  /* 0x0000000516007c0c */ /* 0x008fda000bf06100 */
[----:B------:R-:W-:Y:S05]  /*f070*/  @P0 BRA `(.L_x_301) ;  /* 0x00000004002c0947 */ /* 0x000fea0003800000 */
        /* <DEDUP_REMOVED lines=18> */
.L_x_302:
[----:B------:R-:W1:Y:S01]  /*f1a0*/  LDC.64 R20, c[0x0][0x640] ;  /* 0x00019000ff147b82 */ /* 0x000e620000000a00 */
[-CC-:B------:R-:W-:Y:S01]  /*f1b0*/  SHF.R.U64 R15, R8, R10.reuse, R9.reuse ;  /* 0x0000000a080f7219 */ /* 0x180fe20000001209 */
[----:B------:R-:W-:Y:S01]  /*f1c0*/  IMAD.MOV.U32 R24, RZ, RZ, 0x1 ;  /* 0x00000001ff187424 */ /* 0x000fe200078e00ff */
[----:B------:R-:W-:Y:S02]  /*f1d0*/  SHF.R.U32.HI R4, RZ, R10, R9 ;  /* 0x0000000aff047219 */ /* 0x000fe40000011609 */
[----:B------:R-:W-:-:S03]  /*f1e0*/  IADD3 R7, P0, RZ, -R15, RZ ;  /* 0x8000000fff077210 */ /* 0x000fc60007f1e0ff */
[----:B------:R-:W2:Y:S02]  /*f1f0*/  LDC R8, c[0x0][0x618] ;  /* 0x00018600ff087b82 */ /* 0x000ea40000000800 */
[----:B------:R-:W-:Y:S02]  /*f200*/  IMAD.X R5, RZ, RZ, ~R4, P0 ;  /* 0x000000ffff057224 */ /* 0x000fe400000e0e04 */
[----:B------:R-:W-:Y:S02]  /*f210*/  IMAD.MOV.U32 R4, RZ, RZ, R18 ;  /* 0x000000ffff047224 */ /* 0x000fe400078e0012 */
[-C--:B------:R-:W-:Y:S02]  /*f220*/  IMAD R6, R5, R16.reuse, RZ ;  /* 0x0000001005067224 */ /* 0x080fe400078e02ff */
[----:B------:R-:W3:Y:S01]  /*f230*/  LDC R14, c[0x0][0x608] ;  /* 0x00018200ff0e7b82 */ /* 0x000ee20000000800 */
[----:B------:R-:W-:Y:S02]  /*f240*/  IMAD.MOV.U32 R5, RZ, RZ, R22 ;  /* 0x000000ffff057224 */ /* 0x000fe400078e0016 */
[----:B------:R-:W-:-:S05]  /*f250*/  IMAD.WIDE.U32 R4, R7, R16, R4 ;  /* 0x0000001007047225 */ /* 0x000fca00078e0004 */
[----:B0-----:R-:W0:Y:S01]  /*f260*/  LDC R19, c[0x0][0x658] ;  /* 0x00019600ff137b82 */ /* 0x001e220000000800 */
[----:B------:R-:W-:Y:S01]  /*f270*/  IMAD R7, R7, R17, R6 ;  /* 0x0000001107077224 */ /* 0x000fe200078e0206 */
[----:B-1----:R-:W-:Y:S01]  /*f280*/  ISETP.NE.U32.AND P0, PT, R20, RZ, PT ;  /* 0x000000ff1400720c */ /* 0x002fe20003f05070 */
[----:B------:R-:W-:Y:S02]  /*f290*/  IMAD.MOV.U32 R6, RZ, RZ, -0x1 ;  /* 0xffffffffff067424 */ /* 0x000fe400078e00ff */
[----:B------:R-:W-:Y:S01]  /*f2a0*/  IMAD.IADD R5, R5, 0x1, R7 ;  /* 0x0000000105057824 */ /* 0x000fe200078e0207 */
[----:B------:R-:W-:Y:S02]  /*f2b0*/  ISETP.NE.AND.EX P0, PT, R21, RZ, PT, P0 ;  /* 0x000000ff1500720c */ /* 0x000fe40003f05300 */
[----:B------:R-:W1:Y:S02]  /*f2c0*/  LDC R16, c[0x0][0x600] ;  /* 0x00018000ff107b82 */ /* 0x000e640000000800 */
[----:B--2---:R-:W-:-:S02]  /*f2d0*/  SHF.R.U64 R10, R4, R8, R5 ;  /* 0x00000008040a7219 */ /* 0x004fc40000001205 */
[----:B------:R-:W-:-:S04]  /*f2e0*/  SHF.R.U32.HI R5, RZ, R8, R5 ;  /* 0x00000008ff057219 */ /* 0x000fc80000011605 */
[----:B------:R-:W2:Y:S01]  /*f2f0*/  LDC R18, c[0x0][0x648] ;  /* 0x00019200ff127b82 */ /* 0x000ea20000000800 */
[-CC-:B---3--:R-:W-:Y:S02]  /*f300*/  SHF.R.U64 R17, R10, R14.reuse, R5.reuse ;  /* 0x0000000e0a117219 */ /* 0x188fe40000001205 */
[----:B------:R-:W-:-:S05]  /*f310*/  SHF.R.U32.HI R4, RZ, R14, R5 ;  /* 0x0000000eff047219 */ /* 0x000fca0000011605 */
[----:B------:R-:W3:Y:S01]  /*f320*/  LDC R22, c[0x0][0x638] ;  /* 0x00018e00ff167b82 */ /* 0x000ee20000000800 */
[-CC-:B0-----:R-:W-:Y:S02]  /*f330*/  SHF.R.U64 R14, R17, R19.reuse, R4.reuse ;  /* 0x00000013110e7219 */ /* 0x181fe40000001204 */
[-C--:B------:R-:W-:Y:S02]  /*f340*/  SHF.L.U32 R6, R6, R19.reuse, RZ ;  /* 0x0000001306067219 */ /* 0x080fe400000006ff */
[----:B------:R-:W-:Y:S01]  /*f350*/  SHF.R.U32.HI R5, RZ, R19, R4 ;  /* 0x00000013ff057219 */ /* 0x000fe20000011604 */
[----:B------:R-:W-:Y:S01]  /*f360*/  IMAD.MOV.U32 R4, RZ, RZ, R14 ;  /* 0x000000ffff047224 */ /* 0x000fe200078e000e */
[----:B------:R-:W-:Y:S01]  /*f370*/  LOP3.LUT R26, RZ, R6, RZ, 0x33, !PT ;  /* 0x00000006ff1a7212 */ /* 0x000fe200078e33ff */
[----:B------:R-:W0:Y:S01]  /*f380*/  LDC R23, c[0x0][0x610] ;  /* 0x00018400ff177b82 */ /* 0x000e220000000800 */
[----:B------:R-:W-:Y:S05]  /*f390*/  @!P0 BRA `(.L_x_303) ;  /* 0x0000000000288947 */ /* 0x000fea0003800000 */
        /* <DEDUP_REMOVED lines=10> */
.L_x_303:
[----:B--2---:R-:W-:Y:S01]  /*f440*/  SHF.R.U64 R4, R4, R18, R5 ;  /* 0x0000001204047219 */ /* 0x004fe20000001205 */
[----:B-1----:R-:W-:Y:S01]  /*f450*/  VIADD R7, R16, 0xffffffff ;  /* 0xffffffff10077836 */ /* 0x002fe20000000000 */
[----:B------:R-:W-:Y:S01]  /*f460*/  SHF.L.U32 R24, R24, R19, RZ ;  /* 0x0000001318187219 */ /* 0x000fe200000006ff */
[----:B------:R-:W-:Y:S01]  /*f470*/  @P4 IMAD R0, R11, R12, R2 ;  /* 0x0000000c0b004224 */ /* 0x000fe200078e0202 */
[----:B------:R-:W-:Y:S01]  /*f480*/  LOP3.LUT R3, R17, R26, RZ, 0xc0, !PT ;  /* 0x0000001a11037212 */ /* 0x000fe200078ec0ff */
[----:B------:R-:W-:Y:S01]  /*f490*/  IMAD.MOV R5, RZ, RZ, -R4 ;  /* 0x000000ffff057224 */ /* 0x000fe200078e0a04 */
[----:B------:R-:W-:Y:S01]  /*f4a0*/  LOP3.LUT R7, R10, R7, RZ, 0xc0, !PT ;  /* 0x000000070a077212 */ /* 0x000fe200078ec0ff */
[----:B------:R-:W-:Y:S02]  /*f4b0*/  IMAD.MOV.U32 R6, RZ, RZ, R15 ;  /* 0x000000ffff067224 */ /* 0x000fe400078e000f */
[----:B------:R-:W-:Y:S02]  /*f4c0*/  IMAD R3, R24, R4, R3 ;  /* 0x0000000418037224 */ /* 0x000fe400078e0203 */
[----:B---3--:R-:W-:-:S02]  /*f4d0*/  IMAD R2, R5, R22, R14 ;  /* 0x0000001605027224 */ /* 0x008fc400078e020e */
[----:B0-----:R-:W-:Y:S02]  /*f4e0*/  IMAD R0, R3, R23, R0 ;  /* 0x0000001703007224 */ /* 0x001fe400078e0200 */
[----:B------:R-:W-:Y:S02]  /*f4f0*/  IMAD R5, R2, R16, R7 ;  /* 0x0000001002057224 */ /* 0x000fe400078e0207 */
[----:B------:R-:W-:-:S03]  /*f500*/  IMAD.MOV.U32 R4, RZ, RZ, 0x1 ;  /* 0x00000001ff047424 */ /* 0x000fc600078e00ff */
[----:B------:R-:W-:Y:S02]  /*f510*/  SEL R14, R5, R0, !P4 ;  /* 0x00000000050e7207 */ /* 0x000fe40006000000 */
[----:B------:R-:W-:-:S07]  /*f520*/  SEL R5, R0, R5, !P4 ;  /* 0x0000000500057207 */ /* 0x000fce0006000000 */
.L_x_301:
[----:B------:R-:W-:-:S08]  /*f530*/  NOP ;  /* 0x0000000000007918 */ /* 0x000fd00000000000 */
[----:B0-----:R-:W0:-:S00]  /*f540*/  USETMAXREG.DEALLOC.CTAPOOL 0x28 ;  /* 0x00000028000079c8 */ /* 0x001e0000080e0500 */
[----:B------:R-:W-:-:S13]  /*f550*/  ISETP.NE.AND P0, PT, RZ, UR8, PT ;  /* 0x00000008ff007c0c */ /* 0x000fda000bf05270 */
[----:B------:R-:W-:Y:S05]  /*f560*/  @P0 EXIT ;  /* 0x000000000000094d */ /* 0x000fea0003800000 */
[----:B0-----:R-:W-:Y:S01]  /*f570*/  LOP3.LUT P0, RZ, R4, 0xff, RZ, 0xc0, !PT ;  /* 0x000000ff04ff7812 */ /* 0x001fe2000780c0ff */
[----:B------:R-:W-:Y:S02]  /*f580*/  IMAD.MOV.U32 R0, RZ, RZ, 0x1 ;  /* 0x00000001ff007424 */ /* 0x000fe400078e00ff */
[----:B------:R-:W-:-:S10]  /*f590*/  IMAD.MOV.U32 R10, RZ, RZ, RZ ;  /* 0x000000ffff0a7224 */ /* 0x000fd400078e00ff */
[----:B------:R-:W-:Y:S05]  /*f5a0*/  @!P0 BRA `(.L_x_304) ;  /* 0x0000000c00608947 */ /* 0x000fea0003800000 */
[----:B------:R-:W0:Y:S01]  /*f5b0*/  S2R R8, SR_CgaCtaId ;  /* 0x0000000000087919 */ /* 0x000e220000008800 */
[----:B------:R-:W-:Y:S01]  /*f5c0*/  ULDC UR4, c[0x0][0x28c] ;  /* 0x0000a30000047ab9 */ /* 0x000fe20000000800 */
[----:B------:R-:W-:Y:S01]  /*f5d0*/  ULDC UR6, c[0x0][0x658] ;  /* 0x0001960000067ab9 */ /* 0x000fe20000000800 */
[----:B------:R-:W-:Y:S01]  /*f5e0*/  UIADD3 UR10, UR4, 0x1f, URZ ;  /* 0x0000001f040a7890 */ /* 0x000fe2000fffe03f */
[----:B------:R-:W-:Y:S01]  /*f5f0*/  BSSY B0, `(.L_x_304) ;  /* 0x00000d3000007945 */ /* 0x000fe20003800000 */
[----:B------:R-:W-:Y:S01]  /*f600*/  UMOV UR7, 0xffffffff ;  /* 0xffffffff00077882 */ /* 0x000fe20000000000 */
[----:B------:R-:W-:Y:S01]  /*f610*/  ULDC UR5, c[0x0][0x600] ;  /* 0x0001800000057ab9 */ /* 0x000fe20000000800 */
[----:B------:R-:W-:Y:S01]  /*f620*/  UMOV UR9, 0x1 ;  /* 0x0000000100097882 */ /* 0x000fe20000000000 */
[----:B------:R-:W-:Y:S01]  /*f630*/  USHF.L.U32 UR7, UR7, UR6, URZ ;  /* 0x0000000607077299 */ /* 0x000fe2000800063f */
[----:B------:R-:W-:Y:S01]  /*f640*/  IMAD.MOV.U32 R12, RZ, RZ, 0x1 ;  /* 0x00000001ff0c7424 */ /* 0x000fe200078e00ff */
[----:B------:R-:W-:Y:S01]  /*f650*/  UIADD3 UR4, UR5, -0x1, URZ ;  /* 0xffffffff05047890 */ /* 0x000fe2000fffe03f */
[----:B------:R-:W-:Y:S01]  /*f660*/  IMAD.MOV.U32 R0, RZ, RZ, 0x1 ;  /* 0x00000001ff007424 */ /* 0x000fe200078e00ff */
[----:B------:R-:W-:Y:S01]  /*f670*/  USHF.R.S32.HI UR11, URZ, 0x1f, UR10 ;  /* 0x0000001f3f0b7899 */ /* 0x000fe2000801140a */
[----:B------:R-:W-:Y:S01]  /*f680*/  IMAD.MOV.U32 R10, RZ, RZ, RZ ;  /* 0x000000ffff0a7224 */ /* 0x000fe200078e00ff */
[----:B------:R-:W-:Y:S01]  /*f690*/  ULDC UR8, c[0x0][0xc] ;  /* 0x0000030000087ab9 */ /* 0x000fe20000000800 */
[----:B------:R-:W-:-:S02]  /*f6a0*/  USHF.L.U32 UR5, UR9, UR6, URZ ;  /* 0x0000000609057299 */ /* 0x000fc4000800063f */
[----:B------:R-:W-:Y:S01]  /*f6b0*/  ULEA.HI UR11, UR11, UR10, URZ, 0x5 ;  /* 0x0000000a0b0b7291 */ /* 0x000fe2000f8f283f */
[----:B------:R-:W-:Y:S01]  /*f6c0*/  ULDC UR9, c[0x0][0x10] ;  /* 0x0000040000097ab9 */ /* 0x000fe20000000800 */
[----:B------:R-:W-:Y:S02]  /*f6d0*/  ULOP3.LUT UR6, URZ, UR7, URZ, 0x33, !UPT ;  /* 0x000000073f067292 */ /* 0x000fe4000f8e333f */
[----:B------:R-:W-:Y:S01]  /*f6e0*/  UIMAD.WIDE.U32 UR8, UR8, UR9, URZ ;  /* 0x00000009080872a5 */ /* 0x000fe2000f8e003f */
[----:B------:R-:W-:Y:S01]  /*f6f0*/  ULDC UR7, c[0x0][0x14] ;  /* 0x0000050000077ab9 */ /* 0x000fe20000000800 */
[----:B------:R-:W-:Y:S02]  /*f700*/  USHF.R.S32.HI UR20, URZ, 0x5, UR11 ;  /* 0x000000053f147899 */ /* 0x000fe4000801140b */
[----:B------:R-:W-:Y:S02]  /*f710*/  UIMAD.WIDE.U32 UR22, UR8, UR7, URZ ;  /* 0x00000007081672a5 */ /* 0x000fe4000f8e003f */
[----:B------:R-:W-:-:S02]  /*f720*/  UIMAD UR18, UR9, UR7, URZ ;  /* 0x00000007091272a4 */ /* 0x000fc4000f8e023f */
[----:B------:R-:W-:Y:S01]  /*f730*/  ULOP3.LUT UR26, UR13, 0x2, URZ, 0xfc, !UPT ;  /* 0x000000020d1a7892 */ /* 0x000fe2000f8efc3f */
[C---:B0-----:R-:W-:Y:S01]  /*f740*/  IMAD.SHL.U32 R9, R8.reuse, 0x40, RZ ;  /* 0x0000004008097824 */ /* 0x041fe200078e00ff */
[----:B------:R-:W-:Y:S01]  /*f750*/  UIADD3 UR18, UR23, UR18, URZ ;  /* 0x0000001217127290 */ /* 0x000fe2000fffe03f */
[----:B------:R-:W-:Y:S01]  /*f760*/  IMAD.SHL.U32 R8, R8, 0x800, RZ ;  /* 0x0000080008087824 */ /* 0x000fe200078e00ff */
[----:B------:R-:W-:Y:S02]  /*f770*/  UIADD3 UR27, UR20, 0x1, URZ ;  /* 0x00000001141b7890 */ /* 0x000fe4000fffe03f */
[----:B------:R-:W-:Y:S01]  /*f780*/  LOP3.LUT R9, R9, 0x40, RZ, 0xc0, !PT ;  /* 0x0000004009097812 */ /* 0x000fe200078ec0ff */
[----:B------:R-:W-:Y:S01]  /*f790*/  ULDC.64 UR24, c[0x0][0x198] ;  /* 0x0000660000187ab9 */ /* 0x000fe20000000a00 */
[----:B------:R-:W-:-:S08]  /*f7a0*/  LOP3.LUT R8, R8, 0x800, RZ, 0xc0, !PT ;  /* 0x0000080008087812 */ /* 0x000fd000078ec0ff */
.L_x_315:
[----:B------:R-:W-:-:S03]  /*f7b0*/  UMOV UR7, 0xffffffff ;  /* 0xffffffff00077882 */ /* 0x000fc60000000000 */
[----:B------:R-:W-:Y:S05]  /*f7c0*/  BRA.DIV UR7, `(.L_x_305) ;  /* 0x0000001a075c7947 */ /* 0x000fea000b800000 */
[----:B------:R-:W-:-:S13]  /*f7d0*/  ELECT P0, URZ, PT ;  /* 0x00000000003f782f */ /* 0x000fda0003800000 */
.L_x_344:
[----:B------:R-:W0:Y:S01]  /*f7e0*/  LDC R2, c[0x0][0x28c] ;  /* 0x0000a300ff027b82 */ /* 0x000e220000000800 */
[----:B------:R-:W-:Y:S01]  /*f7f0*/  BSSY B1, `(.L_x_306) ;  /* 0x000003a000017945 */ /* 0x000fe20003800000 */
[----:B0-----:R-:W-:-:S13]  /*f800*/  ISETP.LT.OR P0, PT, R2, 0x1, !P0 ;  /* 0x000000010200780c */ /* 0x001fda0004701670 */
[----:B------:R-:W-:Y:S05]  /*f810*/  @P0 BRA `(.L_x_307) ;  /* 0x0000000000dc0947 */ /* 0x000fea0003800000 */
[----:B------:R-:W-:Y:S02]  /*f820*/  IMAD R14, R14, 0x80, R9 ;  /* 0x000000800e0e7824 */ /* 0x000fe400078e0209 */
[----:B------:R-:W-:Y:S02]  /*f830*/  IMAD R7, R5, 0xc0, RZ ;  /* 0x000000c005077824 */ /* 0x000fe400078e02ff */
[----:B------:R-:W-:Y:S02]  /*f840*/  IMAD.MOV.U32 R13, RZ, RZ, RZ ;  /* 0x000000ffff0d7224 */ /* 0x000fe400078e00ff */
[----:B------:R-:W-:Y:S02]  /*f850*/  IMAD.U32 R15, RZ, RZ, UR27 ;  /* 0x0000001bff0f7e24 */ /* 0x000fe4000f8e00ff */
[----:B------:R-:W-:Y:S02]  /*f860*/  IMAD.MOV.U32 R2, RZ, RZ, R0 ;  /* 0x000000ffff027224 */ /* 0x000fe400078e0000 */
[----:B------:R-:W-:-:S07]  /*f870*/  IMAD.MOV.U32 R3, RZ, RZ, R10 ;  /* 0x000000ffff037224 */ /* 0x000fce00078e000a */
.L_x_310:
[----:B------:R-:W0:Y:S01]  /*f880*/  S2R R5, SR_CgaCtaId ;  /* 0x0000000000057919 */ /* 0x000e220000008800 */
[----:B------:R-:W-:Y:S01]  /*f890*/  MOV R4, 0x400 ;  /* 0x0000040000047802 */ /* 0x000fe20000000f00 */
[----:B------:R-:W1:Y:S03]  /*f8a0*/  S2R R17, SR_TID.X ;  /* 0x0000000000117919 */ /* 0x000e660000002100 */
[----:B0-----:R-:W-:Y:S02]  /*f8b0*/  LEA R16, R5, R4, 0x18 ;  /* 0x0000000405107211 */ /* 0x001fe400078ec0ff */
[----:B------:R-:W-:Y:S02]  /*f8c0*/  SHF.L.U32 R4, R2, 0x1f, RZ ;  /* 0x0000001f02047819 */ /* 0x000fe400000006ff */
[----:B-1----:R-:W-:Y:S01]  /*f8d0*/  LOP3.LUT P1, RZ, R17, 0x7f, RZ, 0xc0, !PT ;  /* 0x0000007f11ff7812 */ /* 0x002fe2000782c0ff */
[----:B------:R-:W-:-:S04]  /*f8e0*/  IMAD R11, R3, 0x8, R16 ;  /* 0x00000008030b7824 */ /* 0x000fc800078e0210 */
[----:B------:R-:W0:Y:S08]  /*f8f0*/  SYNCS.PHASECHK.TRANS64.TRYWAIT P0, [R11+URZ+0xb0], R4 ;  /* 0x0000b0040b0075a7 */ /* 0x000e30000800017f */
[----:B------:R-:W1:Y:S01]  /*f900*/  @!P1 LDC R5, c[0x0][0x500] ;  /* 0x00014000ff059b82 */ /* 0x000e620000000800 */
[----:B0-----:R-:W-:Y:S05]  /*f910*/  @!P0 BRA `(.L_x_308) ;  /* 0x0000001800288947 */ /* 0x001fea0003800000 */
.L_x_345:
[----:B------:R-:W-:Y:S01]  /*f920*/  UPRMT UR7, UR26, 0x9910, URZ ;  /* 0x000099101a077896 */ /* 0x000fe2000800003f */
[----:B-1----:R1:W-:Y:S03]  /*f930*/  @!P1 SYNCS.ARRIVE.TRANS64 RZ, [R11+URZ], R5 ;  /* 0x000000050bff99a7 */ /* 0x0023e6000800003f */
[----:B------:R-:W-:-:S06]  /*f940*/  UISETP.NE.AND UP0, UPT, UR7, 0x2, UPT ;  /* 0x000000020700788c */ /* 0x000fcc000bf05270 */
[----:B------:R-:W-:-:S13]  /*f950*/  PLOP3.LUT P0, PT, PT, PT, UP0, 0x80, 0x0 ;  /* 0x000000000000781c */ /* 0x000fda0003f0f008 */
[----:B-1----:R-:W-:Y:S05]  /*f960*/  @P0 BRA `(.L_x_309) ;  /* 0x0000000000040947 */ /* 0x002fea0003800000 */
[----:B------:R-:W-:Y:S01]  /*f970*/  BPT.TRAP 0x1 ;  /* 0x000000040000795c */ /* 0x000fe20000300000 */
.L_x_309:
[C---:B0-----:R-:W-:Y:S01]  /*f980*/  IMAD R4, R3.reuse, 0x1800, R16 ;  /* 0x0000180003047824 */ /* 0x041fe200078e0210 */
[----:B------:R-:W-:Y:S01]  /*f990*/  R2UR UR19, R16 ;  /* 0x00000000101372ca */ /* 0x000fe200000e0000 */
[----:B------:R-:W-:Y:S01]  /*f9a0*/  IMAD R5, R3, 0x1000, R8 ;  /* 0x0000100003057824 */ /* 0x000fe200078e0208 */
[----:B------:R-:W-:Y:S01]  /*f9b0*/  R2UR UR9, R11 ;  /* 0x000000000b0972ca */ /* 0x000fe200000e0000 */
[----:B------:R-:W-:Y:S01]  /*f9c0*/  VIADD R15, R15, 0xffffffff ;  /* 0xffffffff0f0f7836 */ /* 0x000fe20000000000 */
[----:B------:R-:W-:Y:S01]  /*f9d0*/  R2UR UR7, R4 ;  /* 0x00000000040772ca */ /* 0x000fe200000e0000 */
[----:B------:R-:W-:Y:S01]  /*f9e0*/  UIADD3 UR14, UP0, UR24, 0xf0, URZ ;  /* 0x000000f0180e7890 */ /* 0x000fe2000ff1e03f */
[----:B------:R-:W-:Y:S01]  /*f9f0*/  R2UR UR8, R5 ;  /* 0x00000000050872ca */ /* 0x000fe200000e0000 */
[----:B------:R-:W-:Y:S01]  /*fa00*/  UIADD3 UR28, UP1, UR24, 0x1f0, URZ ;  /* 0x000001f0181c7890 */ /* 0x000fe2000ff3e03f */
[----:B------:R-:W-:Y:S01]  /*fa10*/  R2UR UR11, R7 ;  /* 0x00000000070b72ca */ /* 0x000fe200000e0000 */
[----:B------:R-:W-:Y:S01]  /*fa20*/  UIADD3.X UR15, URZ, UR25, URZ, UP0, !UPT ;  /* 0x000000193f0f7290 */ /* 0x000fe200087fe43f */
[----:B------:R-:W-:Y:S01]  /*fa30*/  R2UR UR10, R13 ;  /* 0x000000000d0a72ca */ /* 0x000fe200000e0000 */
[----:B------:R-:W-:Y:S01]  /*fa40*/  VIADD R3, R3, 0x1 ;  /* 0x0000000103037836 */ /* 0x000fe20000000000 */
[----:B------:R-:W-:Y:S01]  /*fa50*/  R2UR UR12, R6 ;  /* 0x00000000060c72ca */ /* 0x000fe200000e0000 */
[----:B------:R-:W-:Y:S01]  /*fa60*/  UIADD3.X UR29, URZ, UR25, URZ, UP1, !UPT ;  /* 0x000000193f1d7290 */ /* 0x000fe20008ffe43f */
[----:B------:R-:W-:Y:S01]  /*fa70*/  R2UR UR21, R14 ;  /* 0x000000000e1572ca */ /* 0x000fe200000e0000 */
[----:B------:R-:W-:Y:S01]  /*fa80*/  UMOV UR16, 0x0 ;  /* 0x0000000000107882 */ /* 0x000fe20000000000 */
[----:B------:R-:W-:Y:S01]  /*fa90*/  ISETP.GT.AND P1, PT, R15, 0x1, PT ;  /* 0x000000010f00780c */ /* 0x000fe20003f24270 */
[----:B------:R-:W-:Y:S01]  /*faa0*/  UIADD3 UR7, UR7, 0x280, URZ ;  /* 0x0000028007077890 */ /* 0x000fe2000fffe03f */
[----:B------:R-:W-:Y:S01]  /*fab0*/  ISETP.NE.AND P0, PT, R3, 0x16, PT ;  /* 0x000000160300780c */ /* 0x000fe20003f05270 */
[----:B------:R-:W-:Y:S01]  /*fac0*/  UIADD3 UR19, UR19, 0x21280, UR8 ;  /* 0x0002128013137890 */ /* 0x000fe2000fffe008 */
[----:B------:R-:W-:Y:S01]  /*fad0*/  VIADD R13, R13, 0x20 ;  /* 0x000000200d0d7836 */ /* 0x000fe20000000000 */
[----:B------:R-:W-:Y:S01]  /*fae0*/  UMOV UR17, 0x10000000 ;  /* 0x1000000000117882 */ /* 0x000fe20000000000 */
[----:B------:R-:W-:Y:S01]  /*faf0*/  UMOV UR30, 0x30000 ;  /* 0x00030000001e7882 */ /* 0x000fe20000000000 */
[----:B------:R-:W-:Y:S01]  /*fb00*/  SEL R5, RZ, 0x1, P0 ;  /* 0x00000001ff057807 */ /* 0x000fe20000000000 */
[----:B------:R-:W-:Y:S01]  /*fb10*/  UMOV UR8, UR7 ;  /* 0x0000000700087c82 */ /* 0x000fe20008000000 */
[----:B------:R-:W-:Y:S01]  /*fb20*/  SEL R3, R3, RZ, P0 ;  /* 0x000000ff03037207 */ /* 0x000fe20000000000 */
[----:B------:R0:W-:Y:S01]  /*fb30*/  UTMALDG.3D [UR8], [UR14], desc[UR16] ;  /* 0x000010080e0075b4 */ /* 0x0001e20008011000 */
[----:B------:R-:W-:Y:S01]  /*fb40*/  LOP3.LUT R2, R2, R5, RZ, 0x3c, !PT ;  /* 0x0000000502027212 */ /* 0x000fe200078e3cff */
[----:B0-----:R-:W-:Y:S01]  /*fb50*/  UMOV UR11, UR21 ;  /* 0x00000015000b7c82 */ /* 0x001fe20008000000 */
[----:B------:R-:W-:-:S02]  /*fb60*/  UMOV UR8, UR19 ;  /* 0x0000001300087c82 */ /* 0x000fc40008000000 */
[----:B------:R0:W-:Y:S02]  /*fb70*/  UTMALDG.3D.MULTICAST [UR8], [UR28], UR30, desc[UR16] ;  /* 0x000010081c0073b4 */ /* 0x0001e4000801181e */
[----:B0-----:R-:W-:Y:S05]  /*fb80*/  @P1 BRA `(.L_x_310) ;  /* 0xfffffffc003c1947 */ /* 0x001fea000383ffff */
.L_x_307:
[----:B------:R-:W-:Y:S05]  /*fb90*/  BSYNC B1 ;  /* 0x0000000000017941 */ /* 0x000fea0003800000 */
.L_x_306:
[----:B------:R-:W2:Y:S01]  /*fba0*/  LDL.LU R17, [R1+0x80] ;  /* 0x0000800001117983 */ /* 0x000ea20000300800 */
[----:B------:R-:W-:Y:S01]  /*fbb0*/  LOP3.LUT P1, RZ, R12, 0xff, RZ, 0xc0, !PT ;  /* 0x000000ff0cff7812 */ /* 0x000fe2000782c0ff */
[----:B------:R-:W-:Y:S01]  /*fbc0*/  VIADD R10, R10, UR20 ;  /* 0x000000140a0a7c36 */ /* 0x000fe20008000000 */
[----:B------:R-:W-:Y:S01]  /*fbd0*/  ULDC.64 UR8, c[0x0][0x650] ;  /* 0x0001940000087ab9 */ /* 0x000fe20000000a00 */
[----:B------:R-:W3:Y:S01]  /*fbe0*/  LDL.LU R16, [R1+0x84] ;  /* 0x0000840001107983 */ /* 0x000ee20000300800 */
[----:B------:R-:W-:Y:S01]  /*fbf0*/  IMAD.U32 R5, RZ, RZ, UR20 ;  /* 0x00000014ff057e24 */ /* 0x000fe2000f8e00ff */
[----:B------:R-:W-:Y:S01]  /*fc00*/  UISETP.GE.U32.AND UP0, UPT, UR20, 0x16, UPT ;  /* 0x000000161400788c */ /* 0x000fe2000bf06070 */
[----:B------:R-:W-:Y:S01]  /*fc10*/  ISETP.GT.U32.AND P0, PT, R10, 0x15, PT ;  /* 0x000000150a00780c */ /* 0x000fe20003f04070 */
[----:B------:R-:W-:Y:S01]  /*fc20*/  BSSY B1, `(.L_x_311) ;  /* 0x000006d000017945 */ /* 0x000fe20003800000 */
[----:B------:R-:W-:Y:S01]  /*fc30*/  IMAD.MOV.U32 R14, RZ, RZ, -0x1 ;  /* 0xffffffffff0e7424 */ /* 0x000fe200078e00ff */
[----:B------:R-:W-:Y:S01]  /*fc40*/  PRMT R12, RZ, 0x7610, R12 ;  /* 0x00007610ff0c7816 */ /* 0x000fe2000000000c */
[----:B------:R-:W-:Y:S01]  /*fc50*/  IMAD.MOV.U32 R6, RZ, RZ, -0x1 ;  /* 0xffffffffff067424 */ /* 0x000fe200078e00ff */
[----:B------:R-:W-:-:S02]  /*fc60*/  ISETP.LT.U32.AND P0, PT, R5, 0x16, P0 ;  /* 0x000000160500780c */ /* 0x000fc40000701070 */
[----:B------:R-:W0:Y:S01]  /*fc70*/  @P1 S2R R3, SR_CgaCtaId ;  /* 0x0000000000031919 */ /* 0x000e220000008800 */
[----:B------:R-:W-:Y:S02]  /*fc80*/  @P1 MOV R2, 0x400 ;  /* 0x0000040000021802 */ /* 0x000fe40000000f00 */
[----:B------:R-:W-:Y:S02]  /*fc90*/  PLOP3.LUT P2, PT, PT, PT, UP0, 0x80, 0x0 ;  /* 0x000000000000781c */ /* 0x000fe40003f4f008 */
[----:B0-----:R-:W-:Y:S01]  /*fca0*/  @P1 LEA R4, R3, R2, 0x18 ;  /* 0x0000000203041211 */ /* 0x001fe200078ec0ff */
[----:B------:R-:W-:-:S03]  /*fcb0*/  IMAD.WIDE.U32 R2, R10, -0x45d1745d, RZ ;  /* 0xba2e8ba30a027825 */ /* 0x000fc600078e00ff */
[----:B------:R0:W-:Y:S02]  /*fcc0*/  @P1 SYNCS.ARRIVE.TRANS64.A1T0 RZ, [R4+URZ+0x178], RZ ;  /* 0x000178ff04ff19a7 */ /* 0x0001e4000810003f */
[----:B------:R-:W-:Y:S02]  /*fcd0*/  SHF.R.U32.HI R5, RZ, 0x4, R3 ;  /* 0x00000004ff057819 */ /* 0x000fe40000011603 */
[----:B------:R-:W-:Y:S02]  /*fce0*/  SEL R3, RZ, 0x1, !P0 ;  /* 0x00000001ff037807 */ /* 0x000fe40004000000 */
[----:B------:R-:W-:Y:S01]  /*fcf0*/  PRMT R2, RZ, 0x7610, R2 ;  /* 0x00007610ff027816 */ /* 0x000fe20000000002 */
[----:B------:R-:W-:Y:S01]  /*fd00*/  IMAD R10, R5, -0x16, R10 ;  /* 0xffffffea050a7824 */ /* 0x000fe200078e020a */
[----:B------:R-:W-:-:S04]  /*fd10*/  LOP3.LUT R0, R0, R3, RZ, 0x3c, !PT ;  /* 0x0000000300007212 */ /* 0x000fc800078e3cff */
[----:B------:R-:W-:Y:S01]  /*fd20*/  @P2 LOP3.LUT R0, R0, 0x1, R5, 0x78, !PT ;  /* 0x0000000100002812 */ /* 0x000fe200078e7805 */
[----:B------:R-:W-:Y:S01]  /*fd30*/  IMAD.MOV.U32 R5, RZ, RZ, -0x1 ;  /* 0xffffffffff057424 */ /* 0x000fe200078e00ff */
[----:B---3--:R-:W-:-:S04]  /*fd40*/  IADD3 R16, P1, R16, UR22, RZ ;  /* 0x0000001610107c10 */ /* 0x008fc8000ff3e0ff */
[----:B--2---:R-:W-:Y:S01]  /*fd50*/  IADD3.X R17, R17, UR18, RZ, P1, !PT ;  /* 0x0000001211117c10 */ /* 0x004fe20008ffe4ff */
[----:B------:R0:W-:Y:S01]  /*fd60*/  STL [R1+0x84], R16 ;  /* 0x0000841001007387 */ /* 0x0001e20000100800 */
[----:B------:R-:W-:-:S03]  /*fd70*/  ISETP.GE.U32.AND P0, PT, R16, UR8, PT ;  /* 0x0000000810007c0c */ /* 0x000fc6000bf06070 */
[----:B------:R0:W-:Y:S01]  /*fd80*/  STL [R1+0x80], R17 ;  /* 0x0000801101007387 */ /* 0x0001e20000100800 */
[----:B------:R-:W-:-:S13]  /*fd90*/  ISETP.GE.U32.AND.EX P0, PT, R17, UR9, PT, P0 ;  /* 0x0000000911007c0c */ /* 0x000fda000bf06100 */
[----:B0-----:R-:W-:Y:S05]  /*fda0*/  @P0 BRA `(.L_x_312) ;  /* 0x0000000400500947 */ /* 0x001fea0003800000 */
[----:B------:R-:W-:Y:S01]  /*fdb0*/  ULDC.64 UR8, c[0x0][0x628] ;  /* 0x00018a0000087ab9 */ /* 0x000fe20000000a00 */
[----:B------:R-:W0:Y:S01]  /*fdc0*/  S2R R13, SR_CTAID.X ;  /* 0x00000000000d7919 */ /* 0x000e220000002500 */
[----:B------:R-:W-:Y:S01]  /*fdd0*/  ISETP.NE.U32.AND P0, PT, RZ, UR8, PT ;  /* 0x00000008ff007c0c */ /* 0x000fe2000bf05070 */
[----:B------:R-:W-:Y:S01]  /*fde0*/  ULDC UR10, c[0x0][0x630] ;  /* 0x00018c00000a7ab9 */ /* 0x000fe20000000800 */
[----:B------:R-:W-:Y:S01]  /*fdf0*/  IMAD.MOV.U32 R2, RZ, RZ, R16 ;  /* 0x000000ffff027224 */ /* 0x000fe200078e0010 */
[----:B------:R-:W1:Y:S01]  /*fe00*/  S2R R11, SR_CTAID.Y ;  /* 0x00000000000b7919 */ /* 0x000e620000002600 */
[----:B------:R-:W-:Y:S01]  /*fe10*/  ISETP.NE.AND.EX P0, PT, RZ, UR9, PT, P0 ;  /* 0x00000009ff007c0c */ /* 0x000fe2000bf05300 */
[----:B------:R-:W-:-:S12]  /*fe20*/  IMAD.MOV.U32 R3, RZ, RZ, R17 ;  /* 0x000000ffff037224 */ /* 0x000fd800078e0011 */
[----:B------:R-:W-:Y:S05]  /*fe30*/  @!P0 BRA `(.L_x_313) ;  /* 0x0000000000288947 */ /* 0x000fea0003800000 */
[----:B------:R-:W-:Y:S02]  /*fe40*/  ULDC UR7, c[0x0][0x634] ;  /* 0x00018d0000077ab9 */ /* 0x000fe40000000800 */
[----:B------:R-:W-:-:S05]  /*fe50*/  IADD3 R7, P0, R16, UR7, RZ ;  /* 0x0000000710077c10 */ /* 0x000fca000ff1e0ff */
[----:B------:R-:W-:-:S04]  /*fe60*/  IMAD.X R15, RZ, RZ, R17, P0 ;  /* 0x000000ffff0f7224 */ /* 0x000fc800000e0611 */
[----:B------:R-:W-:-:S04]  /*fe70*/  IMAD.WIDE.U32 R4, R15, UR8, RZ ;  /* 0x000000080f047c25 */ /* 0x000fc8000f8e00ff */
[----:B------:R-:W-:-:S04]  /*fe80*/  IMAD.WIDE.U32 R4, P0, R7, UR9, R4 ;  /* 0x0000000907047c25 */ /* 0x000fc8000f800004 */
[----:B------:R-:W-:-:S04]  /*fe90*/  IMAD.WIDE.U32 R6, R7, UR8, RZ ;  /* 0x0000000807067c25 */ /* 0x000fc8000f8e00ff */
[----:B------:R-:W-:Y:S01]  /*fea0*/  IMAD.X R3, RZ, RZ, RZ, P0 ;  /* 0x000000ffff037224 */ /* 0x000fe200000e06ff */
[----:B------:R-:W-:Y:S01]  /*feb0*/  IADD3 RZ, P0, R7, R4, RZ ;  /* 0x0000000407ff7210 */ /* 0x000fe20007f1e0ff */
[----:B------:R-:W-:-:S04]  /*fec0*/  IMAD.MOV.U32 R2, RZ, RZ, R5 ;  /* 0x000000ffff027224 */ /* 0x000fc800078e0005 */
[----:B------:R-:W-:-:S08]  /*fed0*/  IMAD.WIDE.U32.X R2, R15, UR9, R2, P0 ;  /* 0x000000090f027c25 */ /* 0x000fd000080e0402 */
.L_x_313:
[--C-:B------:R-:W-:Y:S01]  /*fee0*/  SHF.R.U64 R6, R2, UR10, R3.reuse ;  /* 0x0000000a02067c19 */ /* 0x100fe20008001203 */
[----:B------:R-:W-:Y:S01]  /*fef0*/  ULDC.64 UR8, c[0x0][0x620] ;  /* 0x0001880000087ab9 */ /* 0x000fe20000000a00 */
[----:B------:R-:W-:Y:S01]  /*ff00*/  SHF.R.U32.HI R2, RZ, UR10, R3 ;  /* 0x0000000aff027c19 */ /* 0x000fe20008011603 */
[----:B------:R-:W-:Y:S01]  /*ff10*/  IMAD.MOV.U32 R3, RZ, RZ, R17 ;  /* 0x000000ffff037224 */ /* 0x000fe200078e0011 */
[----:B------:R-:W-:Y:S01]  /*ff20*/  IADD3 R5, P0, RZ, -R6, RZ ;  /* 0x80000006ff057210 */ /* 0x000fe20007f1e0ff */
[----:B------:R-:W-:Y:S01]  /*ff30*/  ULDC UR7, c[0x0][0x150] ;  /* 0x0000540000077ab9 */ /* 0x000fe20000000800 */
[----:B0-----:R-:W-:Y:S01]  /*ff40*/  I2FP.F32.U32 R7, R13 ;  /* 0x0000000d00077245 */ /* 0x001fe20000201000 */
[----:B------:R-:W0:Y:S01]  /*ff50*/  LDC R18, c[0x0][0x144] ;  /* 0x00005100ff127b82 */ /* 0x000e220000000800 */
[----:B------:R-:W-:Y:S01]  /*ff60*/  ULDC.64 UR10, c[0x0][0x640] ;  /* 0x00019000000a7ab9 */ /* 0x000fe20000000a00 */
[----:B------:R-:W-:Y:S01]  /*ff70*/  IMAD.X R2, RZ, RZ, ~R2, P0 ;  /* 0x000000ffff027224 */ /* 0x000fe200000e0e02 */
[----:B------:R-:W-:-:S03]  /*ff80*/  ISETP.NE.U32.AND P0, PT, RZ, UR10, PT ;  /* 0x0000000aff007c0c */ /* 0x000fc6000bf05070 */
[----:B------:R-:W-:Y:S01]  /*ff90*/  IMAD R4, R2, UR8, RZ ;  /* 0x0000000802047c24 */ /* 0x000fe2000f8e02ff */
[----:B------:R-:W-:Y:S01]  /*ffa0*/  ISETP.NE.AND.EX P0, PT, RZ, UR11, PT, P0 ;  /* 0x0000000bff007c0c */ /* 0x000fe2000bf05300 */
[----:B------:R-:W-:Y:S02]  /*ffb0*/  IMAD.MOV.U32 R2, RZ, RZ, R16 ;  /* 0x000000ffff027224 */ /* 0x000fe400078e0010 */
[----:B------:R-:W2:Y:S02]  /*ffc0*/  LDC R16, c[0x0][0x148] ;  /* 0x00005200ff107b82 */ /* 0x000ea40000000800 */
[----:B------:R-:W-:Y:S01]  /*ffd0*/  IMAD.WIDE.U32 R2, R5, UR8, R2 ;  /* 0x0000000805027c25 */ /* 0x000fe2000f8e0002 */
[----:B------:R-:W-:-:S03]  /*ffe0*/  ULDC UR8, c[0x0][0x154] ;  /* 0x0000550000087ab9 */ /* 0x000fc60000000800 */
[----:B------:R-:W-:Y:S02]  /*fff0*/  IMAD R5, R5, UR9, R4 ;  /* 0x0000000905057c24 */ /* 0x000fe4000f8e0204 */
[----:B------:R-:W-:Y:S01]  /*10000*/  FMUL R4, R7, UR7 ;  /* 0x0000000707047c20 */ /* 0x000fe20008400000 */
[----:B------:R-:W-:Y:S01]  /*10010*/  ULDC UR7, c[0x0][0x618] ;  /* 0x0001860000077ab9 */ /* 0x000fe20000000800 */
[----:B------:R-:W-:Y:S01]  /*10020*/  ULDC UR9, c[0x0][0x608] ;  /* 0x0001820000097ab9 */ /* 0x000fe20000000800 */
[----:B------:R-:W-:-:S03]  /*10030*/  IMAD.IADD R3, R3, 0x1, R5 ;  /* 0x0000000103037824 */ /* 0x000fc600078e0205 */
[----:B------:R-:W3:Y:S02]  /*10040*/  F2I.U32.TRUNC.NTZ R4, R4 ;  /* 0x0000000400047305 */ /* 0x000ee4000020f000 */
[----:B------:R-:W-:Y:S02]  /*10050*/  SHF.R.U64 R7, R2, UR7, R3 ;  /* 0x0000000702077c19 */ /* 0x000fe40008001203 */
[----:B-1----:R-:W-:-:S05]  /*10060*/  I2FP.F32.U32 R2, R11 ;  /* 0x0000000b00027245 */ /* 0x002fca0000201000 */
[----:B------:R-:W-:Y:S01]  /*10070*/  FMUL R5, R2, UR8 ;  /* 0x0000000802057c20 */ /* 0x000fe20008400000 */
[----:B------:R-:W-:Y:S01]  /*10080*/  SHF.R.U32.HI R2, RZ, UR7, R3 ;  /* 0x00000007ff027c19 */ /* 0x000fe20008011603 */
[----:B------:R-:W-:Y:S02]  /*10090*/  ULDC UR7, c[0x0][0x658] ;  /* 0x0001960000077ab9 */ /* 0x000fe40000000800 */
[----:B------:R1:W4:Y:S01]  /*100a0*/  F2I.U32.TRUNC.NTZ R19, R5 ;  /* 0x0000000500137305 */ /* 0x000322000020f000 */
[----:B------:R-:W-:Y:S01]  /*100b0*/  SHF.R.U64 R15, R7, UR9, R2 ;  /* 0x00000009070f7c19 */ /* 0x000fe20008001202 */
[----:B---3--:R-:W-:Y:S01]  /*100c0*/  IMAD.MOV R4, RZ, RZ, -R4 ;  /* 0x000000ffff047224 */ /* 0x008fe200078e0a04 */
[----:B------:R-:W-:-:S03]  /*100d0*/  SHF.R.U32.HI R2, RZ, UR9, R2 ;  /* 0x00000009ff027c19 */ /* 0x000fc60008011602 */
[----:B0-----:R-:W-:Y:S01]  /*100e0*/  IMAD R13, R18, R4, R13 ;  /* 0x00000004120d7224 */ /* 0x001fe200078e020d */
[--C-:B------:R-:W-:Y:S02]  /*100f0*/  SHF.R.U64 R14, R15, UR7, R2.reuse ;  /* 0x000000070f0e7c19 */ /* 0x100fe40008001202 */
[----:B------:R-:W-:-:S03]  /*10100*/  SHF.R.U32.HI R17, RZ, UR7, R2 ;  /* 0x00000007ff117c19 */ /* 0x000fc60008011602 */
[----:B------:R-:W-:Y:S02]  /*10110*/  IMAD.MOV.U32 R2, RZ, RZ, R14 ;  /* 0x000000ffff027224 */ /* 0x000fe400078e000e */
[----:B------:R-:W-:Y:S01]  /*10120*/  IMAD.MOV.U32 R3, RZ, RZ, R17 ;  /* 0x000000ffff037224 */ /* 0x000fe200078e0011 */
[----:B-1--4-:R-:W-:Y:S06]  /*10130*/  @!P0 BRA `(.L_x_314) ;  /* 0x0000000000288947 */ /* 0x012fec0003800000 */
[----:B------:R-:W-:Y:S02]  /*10140*/  ULDC UR7, c[0x0][0x64c] ;  /* 0x0001930000077ab9 */ /* 0x000fe40000000800 */
[----:B------:R-:W-:-:S05]  /*10150*/  IADD3 R3, P0, R14, UR7, RZ ;  /* 0x000000070e037c10 */ /* 0x000fca000ff1e0ff */
[----:B------:R-:W-:-:S04]  /*10160*/  IMAD.X R17, RZ, RZ, R17, P0 ;  /* 0x000000ffff117224 */ /* 0x000fc800000e0611 */
[----:B------:R-:W-:-:S04]  /*10170*/  IMAD.WIDE.U32 R4, R17, UR10, RZ ;  /* 0x0000000a11047c25 */ /* 0x000fc8000f8e00ff */
[----:B------:R-:W-:-:S04]  /*10180*/  IMAD.WIDE.U32 R4, P0, R3, UR11, R4 ;  /* 0x0000000b03047c25 */ /* 0x000fc8000f800004 */
[----:B------:R-:W-:-:S04]  /*10190*/  IMAD.WIDE.U32 R2, R3, UR10, RZ ;  /* 0x0000000a03027c25 */ /* 0x000fc8000f8e00ff */
[----:B------:R-:W-:Y:S01]  /*101a0*/  IMAD.MOV.U32 R2, RZ, RZ, R5 ;  /* 0x000000ffff027224 */ /* 0x000fe200078e0005 */
[----:B------:R-:W-:Y:S01]  /*101b0*/  IADD3 RZ, P1, R3, R4, RZ ;  /* 0x0000000403ff7210 */ /* 0x000fe20007f3e0ff */
[----:B------:R-:W-:-:S04]  /*101c0*/  IMAD.X R3, RZ, RZ, RZ, P0 ;  /* 0x000000ffff037224 */ /* 0x000fc800000e06ff */
[----:B------:R-:W-:-:S08]  /*101d0*/  IMAD.WIDE.U32.X R2, R17, UR11, R2, P1 ;  /* 0x0000000b11027c25 */ /* 0x000fd000088e0402 */
.L_x_314:
[----:B------:R-:W-:Y:S01]  /*101e0*/  ULDC UR7, c[0x0][0x648] ;  /* 0x0001920000077ab9 */ /* 0x000fe20000000800 */
[----:B------:R-:W-:Y:S01]  /*101f0*/  LOP3.LUT R15, R15, UR6, RZ, 0xc0, !PT ;  /* 0x000000060f0f7c12 */ /* 0x000fe2000f8ec0ff */
[----:B------:R-:W-:Y:S01]  /*10200*/  IMAD.MOV R19, RZ, RZ, -R19 ;  /* 0x000000ffff137224 */ /* 0x000fe200078e0a13 */
[----:B------:R-:W-:Y:S01]  /*10210*/  SHF.R.U64 R2, R2, UR7, R3 ;  /* 0x0000000702027c19 */ /* 0x000fe20008001203 */
[----:B------:R-:W-:Y:S01]  /*10220*/  ULDC UR7, c[0x0][0x638] ;  /* 0x00018e0000077ab9 */ /* 0x000fe20000000800 */
[----:B------:R-:W-:Y:S01]  /*10230*/  LOP3.LUT R7, R7, UR4, RZ, 0xc0, !PT ;  /* 0x0000000407077c12 */ /* 0x000fe2000f8ec0ff */
[----:B--2---:R-:W-:Y:S01]  /*10240*/  @P4 IMAD R13, R16, R19, R11 ;  /* 0x00000013100d4224 */ /* 0x004fe200078e020b */
[----:B------:R-:W-:Y:S01]  /*10250*/  ULDC UR8, c[0x0][0x610] ;  /* 0x0001840000087ab9 */ /* 0x000fe20000000800 */
[----:B------:R-:W-:Y:S02]  /*10260*/  IMAD.MOV R3, RZ, RZ, -R2 ;  /* 0x000000ffff037224 */ /* 0x000fe400078e0a02 */
[----:B------:R-:W-:-:S02]  /*10270*/  IMAD R2, R2, UR5, R15 ;  /* 0x0000000502027c24 */ /* 0x000fc4000f8e020f */
[----:B------:R-:W-:Y:S01]  /*10280*/  IMAD R14, R3, UR7, R14 ;  /* 0x00000007030e7c24 */ /* 0x000fe2000f8e020e */
[----:B------:R-:W-:Y:S01]  /*10290*/  ULDC UR7, c[0x0][0x600] ;  /* 0x0001800000077ab9 */ /* 0x000fe20000000800 */
[----:B------:R-:W-:Y:S02]  /*102a0*/  IMAD R13, R2, UR8, R13 ;  /* 0x00000008020d7c24 */ /* 0x000fe4000f8e020d */
[----:B------:R-:W-:Y:S02]  /*102b0*/  IMAD R4, R14, UR7, R7 ;  /* 0x000000070e047c24 */ /* 0x000fe4000f8e0207 */
[----:B------:R-:W-:-:S03]  /*102c0*/  IMAD.MOV.U32 R2, RZ, RZ, 0x1 ;  /* 0x00000001ff027424 */ /* 0x000fc600078e00ff */
[----:B------:R-:W-:Y:S02]  /*102d0*/  SEL R14, R4, R13, !P4 ;  /* 0x0000000d040e7207 */ /* 0x000fe40006000000 */
[----:B------:R-:W-:-:S07]  /*102e0*/  SEL R5, R13, R4, !P4 ;  /* 0x000000040d057207 */ /* 0x000fce0006000000 */
.L_x_312:
[----:B------:R-:W-:Y:S05]  /*102f0*/  BSYNC B1 ;  /* 0x0000000000017941 */ /* 0x000fea0003800000 */
.L_x_311:
[----:B------:R-:W-:-:S13]  /*10300*/  LOP3.LUT P0, RZ, R2, 0xff, RZ, 0xc0, !PT ;  /* 0x000000ff02ff7812 */ /* 0x000fda000780c0ff */
[----:B------:R-:W-:Y:S05]  /*10310*/  @P0 BRA `(.L_x_315) ;  /* 0xfffffff400240947 */ /* 0x000fea000383ffff */
[----:B------:R-:W-:Y:S05]  /*10320*/  BSYNC B0 ;  /* 0x0000000000007941 */ /* 0x000fea0003800000 */
.L_x_304:
[----:B------:R-:W-:-:S03]  /*10330*/  UMOV UR7, 0xffffffff ;  /* 0xffffffff00077882 */ /* 0x000fc60000000000 */
[----:B------:R-:W-:Y:S05]  /*10340*/  BRA.DIV UR7, `(.L_x_316) ;  /* 0x0000000e07b07947 */ /* 0x000fea000b800000 */
[----:B------:R-:W-:-:S13]  /*10350*/  ELECT P0, URZ, PT ;  /* 0x00000000003f782f */ /* 0x000fda0003800000 */
.L_x_348:
[----:B------:R-:W-:Y:S04]  /*10360*/  BSSY B0, `(.L_x_317) ;  /* 0x00000ce000007945 */ /* 0x000fe80003800000 */
[----:B------:R-:W-:Y:S05]  /*10370*/  @!P0 BRA `(.L_x_318) ;  /* 0x0000000c00308947 */ /* 0x000fea0003800000 */
[----:B------:R-:W-:-:S04]  /*10380*/  ULOP3.LUT UR7, UR13, 0x2, URZ, 0xfc, !UPT ;  /* 0x000000020d077892 */ /* 0x000fc8000f8efc3f */
[----:B------:R-:W-:-:S06]  /*10390*/  UISETP.NE.AND UP0, UPT, UR7, 0x3, UPT ;  /* 0x000000030700788c */ /* 0x000fcc000bf05270 */
[----:B------:R-:W-:-:S13]  /*103a0*/  PLOP3.LUT P0, PT, PT, PT, UP0, 0x80, 0x0 ;  /* 0x000000000000781c */ /* 0x000fda0003f0f008 */
[----:B------:R-:W-:Y:S05]  /*103b0*/  @!P0 BRA `(.L_x_319) ;  /* 0x0000000000048947 */ /* 0x000fea0003800000 */
[----:B------:R-:W-:Y:S01]  /*103c0*/  BPT.TRAP 0x1 ;  /* 0x000000040000795c */ /* 0x000fe20000300000 */
.L_x_319:
[----:B------:R-:W0:Y:S01]  /*103d0*/  S2R R3, SR_CgaCtaId ;  /* 0x0000000000037919 */ /* 0x000e220000008800 */
[----:B------:R-:W-:-:S04]  /*103e0*/  MOV R2, 0x400 ;  /* 0x0000040000027802 */ /* 0x000fc80000000f00 */
[----:B0-----:R-:W-:Y:S02]  /*103f0*/  LEA R3, R3, R2, 0x18 ;  /* 0x0000000203037211 */ /* 0x001fe400078ec0ff */
[----:B------:R-:W-:-:S03]  /*10400*/  SHF.L.U32 R2, R0, 0x1f, RZ ;  /* 0x0000001f00027819 */ /* 0x000fc600000006ff */
[----:B------:R-:W-:-:S04]  /*10410*/  VIADD R3, R3, 0xb0 ;  /* 0x000000b003037836 */ /* 0x000fc80000000000 */
[C---:B------:R-:W-:Y:S02]  /*10420*/  IMAD R7, R10.reuse, 0x8, R3 ;  /* 0x000000080a077824 */ /* 0x040fe400078e0203 */
[----:B------:R-:W-:Y:S02]  /*10430*/  VIADD R10, R10, 0x1 ;  /* 0x000000010a0a7836 */ /* 0x000fe40000000000 */
[----:B------:R-:W0:Y:S03]  /*10440*/  SYNCS.PHASECHK.TRANS64.TRYWAIT P0, [R7+URZ], R2 ;  /* 0x00000002070075a7 */ /* 0x000e26000800017f */
[----:B------:R-:W-:-:S04]  /*10450*/  ISETP.NE.AND P1, PT, R10, 0x16, PT ;  /* 0x000000160a00780c */ /* 0x000fc80003f25270 */
[----:B------:R-:W-:Y:S02]  /*10460*/  SEL R5, RZ, 0x1, P1 ;  /* 0x00000001ff057807 */ /* 0x000fe40000800000 */
[----:B------:R-:W-:Y:S02]  /*10470*/  SEL R10, R10, RZ, P1 ;  /* 0x000000ff0a0a7207 */ /* 0x000fe40000800000 */
[----:B------:R-:W-:-:S03]  /*10480*/  LOP3.LUT R5, R0, R5, RZ, 0x3c, !PT ;  /* 0x0000000500057212 */ /* 0x000fc600078e3cff */
[----:B------:R-:W-:Y:S01]  /*10490*/  IMAD R9, R10, 0x8, R3 ;  /* 0x000000080a097824 */ /* 0x000fe200078e0203 */
[----:B------:R-:W-:Y:S01]  /*104a0*/  SHF.L.U32 R4, R5, 0x1f, RZ ;  /* 0x0000001f05047819 */ /* 0x000fe200000006ff */
[----:B0-----:R-:W-:Y:S06]  /*104b0*/  @!P0 BRA `(.L_x_320) ;  /* 0x0000000c00748947 */ /* 0x001fec0003800000 */
.L_x_349:
[----:B------:R-:W1:Y:S01]  /*104c0*/  SYNCS.PHASECHK.TRANS64.TRYWAIT P0, [R9+URZ], R4 ;  /* 0x00000004090075a7 */ /* 0x000e62000800017f */
[----:B------:R-:W-:-:S05]  /*104d0*/  VIADD R0, R10, 0x1 ;  /* 0x000000010a007836 */ /* 0x000fca0000000000 */
[----:B------:R-:W-:-:S04]  /*104e0*/  ISETP.NE.AND P1, PT, R0, 0x16, PT ;  /* 0x000000160000780c */ /* 0x000fc80003f25270 */
[----:B0-----:R-:W-:Y:S02]  /*104f0*/  SEL R2, RZ, 0x1, P1 ;  /* 0x00000001ff027807 */ /* 0x001fe40000800000 */
[----:B------:R-:W-:Y:S02]  /*10500*/  SEL R0, R0, RZ, P1 ;  /* 0x000000ff00007207 */ /* 0x000fe40000800000 */
[----:B------:R-:W-:-:S03]  /*10510*/  LOP3.LUT R7, R5, R2, RZ, 0x3c, !PT ;  /* 0x0000000205077212 */ /* 0x000fc600078e3cff */
[----:B------:R-:W-:Y:S01]  /*10520*/  IMAD R6, R0, 0x8, R3 ;  /* 0x0000000800067824 */ /* 0x000fe200078e0203 */
[----:B------:R-:W-:Y:S01]  /*10530*/  SHF.L.U32 R5, R7, 0x1f, RZ ;  /* 0x0000001f07057819 */ /* 0x000fe200000006ff */
[----:B-1----:R-:W-:Y:S06]  /*10540*/  @!P0 BRA `(.L_x_321) ;  /* 0x0000000c00648947 */ /* 0x002fec0003800000 */
.L_x_350:
[----:B------:R-:W1:Y:S01]  /*10550*/  SYNCS.PHASECHK.TRANS64.TRYWAIT P0, [R6+URZ], R5 ;  /* 0x00000005060075a7 */ /* 0x000e62000800017f */
[----:B------:R-:W-:-:S05]  /*10560*/  VIADD R0, R0, 0x1 ;  /* 0x0000000100007836 */ /* 0x000fca0000000000 */
[----:B------:R-:W-:-:S04]  /*10570*/  ISETP.NE.AND P1, PT, R0, 0x16, PT ;  /* 0x000000160000780c */ /* 0x000fc80003f25270 */
[----:B------:R-:W-:Y:S02]  /*10580*/  SEL R2, RZ, 0x1, P1 ;  /* 0x00000001ff027807 */ /* 0x000fe40000800000 */
[----:B------:R-:W-:Y:S02]  /*10590*/  SEL R0, R0, RZ, P1 ;  /* 0x000000ff00007207 */ /* 0x000fe40000800000 */
[----:B------:R-:W-:-:S03]  /*105a0*/  LOP3.LUT R7, R7, R2, RZ, 0x3c, !PT ;  /* 0x0000000207077212 */ /* 0x000fc600078e3cff */
[----:B0-----:R-:W-:Y:S01]  /*105b0*/  IMAD R9, R0, 0x8, R3 ;  /* 0x0000000800097824 */ /* 0x001fe200078e0203 */
[----:B------:R-:W-:Y:S01]  /*105c0*/  SHF.L.U32 R4, R7, 0x1f, RZ ;  /* 0x0000001f07047819 */ /* 0x000fe200000006ff */
[----:B-1----:R-:W-:Y:S06]  /*105d0*/  @!P0 BRA `(.L_x_322) ;  /* 0x0000000c00548947 */ /* 0x002fec0003800000 */
.L_x_351:
        /* <DEDUP_REMOVED lines=9> */
.L_x_352:
        /* <DEDUP_REMOVED lines=9> */
.L_x_353:
        /* <DEDUP_REMOVED lines=9> */
.L_x_354:
        /* <DEDUP_REMOVED lines=9> */
.L_x_355:
        /* <DEDUP_REMOVED lines=9> */
.L_x_356:
        /* <DEDUP_REMOVED lines=9> */
.L_x_357:
        /* <DEDUP_REMOVED lines=9> */
.L_x_358:
        /* <DEDUP_REMOVED lines=9> */
.L_x_359:
        /* <DEDUP_REMOVED lines=9> */
.L_x_360:
        /* <DEDUP_REMOVED lines=9> */
.L_x_361:
        /* <DEDUP_REMOVED lines=9> */
.L_x_362:
        /* <DEDUP_REMOVED lines=9> */
.L_x_363:
        /* <DEDUP_REMOVED lines=9> */
.L_x_364:
        /* <DEDUP_REMOVED lines=9> */
.L_x_365:
        /* <DEDUP_REMOVED lines=9> */
.L_x_366:
        /* <DEDUP_REMOVED lines=9> */
.L_x_367:
        /* <DEDUP_REMOVED lines=9> */
.L_x_368:
[----:B------:R-:W1:Y:S01]  /*10f70*/  SYNCS.PHASECHK.TRANS64.TRYWAIT P0, [R6+URZ], R5 ;  /* 0x00000005060075a7 */ /* 0x000e62000800017f */
[----:B------:R-:W-:-:S05]  /*10f80*/  VIADD R0, R0, 0x1 ;  /* 0x0000000100007836 */ /* 0x000fca0000000000 */
[----:B------:R-:W-:-:S04]  /*10f90*/  ISETP.NE.AND P1, PT, R0, 0x16, PT ;  /* 0x000000160000780c */ /* 0x000fc80003f25270 */
[----:B------:R-:W-:Y:S02]  /*10fa0*/  SEL R2, RZ, 0x1, P1 ;  /* 0x00000001ff027807 */ /* 0x000fe40000800000 */
[----:B------:R-:W-:Y:S02]  /*10fb0*/  SEL R0, R0, RZ, P1 ;  /* 0x000000ff00007207 */ /* 0x000fe40000800000 */
[----:B------:R-:W-:Y:S01]  /*10fc0*/  LOP3.LUT R2, R7, R2, RZ, 0x3c, !PT ;  /* 0x0000000207027212 */ /* 0x000fe200078e3cff */
[----:B-1----:R-:W-:Y:S06]  /*10fd0*/  @!P0 BRA `(.L_x_340) ;  /* 0x00000008003c8947 */ /* 0x002fec0003800000 */
.L_x_369:
[----:B------:R-:W-:Y:S01]  /*10fe0*/  IMAD R3, R0, 0x8, R3 ;  /* 0x0000000800037824 */ /* 0x000fe200078e0203 */
[----:B------:R-:W-:-:S07]  /*10ff0*/  SHF.L.U32 R0, R2, 0x1f, RZ ;  /* 0x0000001f02007819 */ /* 0x000fce00000006ff */
.L_x_341:
[----:B--2---:R2:W3:Y:S02]  /*11000*/  SYNCS.PHASECHK.TRANS64.TRYWAIT P0, [R3+URZ], R0 ;  /* 0x00000000030075a7 */ /* 0x0044e4000800017f */
[----:B---3--:R-:W-:Y:S05]  /*11010*/  @!P0 NANOSLEEP.SYNCS 0x989680 ;  /* 0x009896800000895d */ /* 0x008fea0003900000 */
[----:B------:R-:W3:Y:S02]  /*11020*/  @!P0 SYNCS.PHASECHK.TRANS64 P0, [R3+URZ], R0 ;  /* 0x00000000030085a7 */ /* 0x000ee4000800007f */
[----:B---3--:R-:W-:Y:S05]  /*11030*/  @!P0 BRA `(.L_x_341) ;  /* 0xfffffffc00f08947 */ /* 0x008fea000383ffff */
.L_x_318:
[----:B------:R-:W-:Y:S05]  /*11040*/  BSYNC B0 ;  /* 0x0000000000007941 */ /* 0x000fea0003800000 */
.L_x_317:
[----:B------:R-:W-:Y:S05]  /*11050*/  EXIT ;  /* 0x000000000000794d */ /* 0x000fea0003800000 */
.L_x_22:
[----:B-1----:R-:W-:-:S04]  /*11060*/  IMAD.U32 R3, RZ, RZ, UR7 ;  /* 0x00000007ff037e24 */ /* 0x002fc8000f8e00ff */
[----:B------:R1:W3:Y:S03]  /*11070*/  SYNCS.PHASECHK.TRANS64.TRYWAIT P0, [R3+URZ], R0 ;  /* 0x00000000030075a7 */ /* 0x0002e6000800017f */
[----:B---3--:R-:W-:Y:S05]  /*11080*/  @!P0 NANOSLEEP.SYNCS 0x989680 ;  /* 0x009896800000895d */ /* 0x008fea0003900000 */
[----:B------:R-:W3:Y:S02]  /*11090*/  @!P0 SYNCS.PHASECHK.TRANS64 P0, [R3+URZ], R0 ;  /* 0x00000000030085a7 */ /* 0x000ee4000800007f */
[----:B---3--:R-:W-:Y:S05]  /*110a0*/  @!P0 BRA `(.L_x_22) ;  /* 0xfffffffc00ec8947 */ /* 0x008fea000383ffff */
[----:B------:R-:W-:Y:S05]  /*110b0*/  BRA `(.L_x_21) ;  /* 0xffffff1000007947 */ /* 0x000fea000383ffff */
.L_x_28:
[----:B-----5:R1:W-:Y:S02]  /*110c0*/  STL [R1+0x90], R0 ;  /* 0x0000900001007387 */ /* 0x0203e40000100800 */
[----:B-1----:R-:W-:-:S04]  /*110d0*/  IMAD.U32 R0, RZ, RZ, UR9 ;  /* 0x00000009ff007e24 */ /* 0x002fc8000f8e00ff */
[----:B------:R1:W4:Y:S03]  /*110e0*/  SYNCS.PHASECHK.TRANS64.TRYWAIT P0, [R0+URZ], R229 ;  /* 0x000000e5000075a7 */ /* 0x000326000800017f */
[----:B----4-:R-:W-:Y:S05]  /*110f0*/  @!P0 NANOSLEEP.SYNCS 0x989680 ;  /* 0x009896800000895d */ /* 0x010fea0003900000 */
[----:B------:R1:W4:Y:S02]  /*11100*/  @!P0 SYNCS.PHASECHK.TRANS64 P0, [R0+URZ], R229 ;  /* 0x000000e5000085a7 */ /* 0x000324000800007f */
[----:B-1----:R1:W5:Y:S02]  /*11110*/  LDL.LU R0, [R1+0x90] ;  /* 0x0000900001007983 */ /* 0x0023640000300800 */
[----:B-1--4-:R-:W-:Y:S05]  /*11120*/  @!P0 BRA `(.L_x_28) ;  /* 0xfffffffc00e48947 */ /* 0x012fea000383ffff */
[----:B------:R-:W-:Y:S05]  /*11130*/  BRA `(.L_x_27) ;  /* 0xffffff2000647947 */ /* 0x000fea000383ffff */
.L_x_305:
[----:B------:R-:W-:Y:S01]  /*11140*/  BSSY B1, `(.L_x_342) ;  /* 0x0000006000017945 */ /* 0x000fe20003800000 */
[----:B------:R-:W-:-:S07]  /*11150*/  IMAD.MOV.U32 R2, RZ, RZ, -0x1 ;  /* 0xffffffffff027424 */ /* 0x000fce00078e00ff */
[----:B------:R-:W-:Y:S05]  /*11160*/  WARPSYNC.COLLECTIVE R2, `(.L_x_343) ;  /* 0x00000000020c7348 */ /* 0x000fea0003c00000 */
[----:B------:R-:W-:Y:S02]  /*11170*/  ELECT P0, UR62, PT ;  /* 0x00000000003e782f */ /* 0x000fe40003800000 */
[----:B------:R-:W-:Y:S01]  /*11180*/  MOV R2, UR62 ;  /* 0x0000003e00027c02 */ /* 0x000fe20008000f00 */
[----:B------:R-:W-:Y:S10]  /*11190*/  ENDCOLLECTIVE ;  /* 0x000000000000791b */ /* 0x000ff40003800000 */
.L_x_343:
[----:B------:R-:W-:Y:S05]  /*111a0*/  BSYNC B1 ;  /* 0x0000000000017941 */ /* 0x000fea0003800000 */
.L_x_342:
[----:B------:R-:W-:Y:S05]  /*111b0*/  BRA `(.L_x_344) ;  /* 0xffffffe400887947 */ /* 0x000fea000383ffff */
.L_x_308:
[----:B0-----:R0:W2:Y:S02]  /*111c0*/  SYNCS.PHASECHK.TRANS64.TRYWAIT P0, [R11+URZ+0xb0], R4 ;  /* 0x0000b0040b0075a7 */ /* 0x0010a4000800017f */
[----:B--2---:R-:W-:Y:S05]  /*111d0*/  @!P0 NANOSLEEP.SYNCS 0x989680 ;  /* 0x009896800000895d */ /* 0x004fea0003900000 */
[----:B------:R-:W2:Y:S02]  /*111e0*/  @!P0 SYNCS.PHASECHK.TRANS64 P0, [R11+URZ+0xb0], R4 ;  /* 0x0000b0040b0085a7 */ /* 0x000ea4000800007f */
[----:B--2---:R-:W-:Y:S05]  /*111f0*/  @!P0 BRA `(.L_x_308) ;  /* 0xfffffffc00f08947 */ /* 0x004fea000383ffff */
[----:B------:R-:W-:Y:S05]  /*11200*/  BRA `(.L_x_345) ;  /* 0xffffffe400c47947 */ /* 0x000fea000383ffff */
.L_x_316:
[----:B------:R-:W-:Y:S01]  /*11210*/  BSSY B0, `(.L_x_346) ;  /* 0x0000006000007945 */ /* 0x000fe20003800000 */
[----:B------:R-:W-:-:S07]  /*11220*/  IMAD.MOV.U32 R2, RZ, RZ, -0x1 ;  /* 0xffffffffff027424 */ /* 0x000fce00078e00ff */
[----:B------:R-:W-:Y:S05]  /*11230*/  WARPSYNC.COLLECTIVE R2, `(.L_x_347) ;  /* 0x00000000020c7348 */ /* 0x000fea0003c00000 */
[----:B------:R-:W-:Y:S02]  /*11240*/  ELECT P0, UR62, PT ;  /* 0x00000000003e782f */ /* 0x000fe40003800000 */
[----:B------:R-:W-:Y:S01]  /*11250*/  MOV R2, UR62 ;  /* 0x0000003e00027c02 */ /* 0x000fe20008000f00 */
[----:B------:R-:W-:Y:S10]  /*11260*/  ENDCOLLECTIVE ;  /* 0x000000000000791b */ /* 0x000ff40003800000 */
.L_x_347:
[----:B------:R-:W-:Y:S05]  /*11270*/  BSYNC B0 ;  /* 0x0000000000007941 */ /* 0x000fea0003800000 */
.L_x_346:
[----:B------:R-:W-:Y:S05]  /*11280*/  BRA `(.L_x_348) ;  /* 0xfffffff000347947 */ /* 0x000fea000383ffff */
.L_x_320:
[----:B0-----:R0:W1:Y:S02]  /*11290*/  SYNCS.PHASECHK.TRANS64.TRYWAIT P0, [R7+URZ], R2 ;  /* 0x00000002070075a7 */ /* 0x001064000800017f */
[----:B-1----:R-:W-:Y:S05]  /*112a0*/  @!P0 NANOSLEEP.SYNCS 0x989680 ;  /* 0x009896800000895d */ /* 0x002fea0003900000 */
[----:B------:R-:W1:Y:S02]  /*112b0*/  @!P0 SYNCS.PHASECHK.TRANS64 P0, [R7+URZ], R2 ;  /* 0x00000002070085a7 */ /* 0x000e64000800007f */
[----:B-1----:R-:W-:Y:S05]  /*112c0*/  @!P0 BRA `(.L_x_320) ;  /* 0xfffffffc00f08947 */ /* 0x002fea000383ffff */
[----:B------:R-:W-:Y:S05]  /*112d0*/  BRA `(.L_x_349) ;  /* 0xfffffff000787947 */ /* 0x000fea000383ffff */
.L_x_321:
[----:B0-----:R0:W1:Y:S02]  /*112e0*/  SYNCS.PHASECHK.TRANS64.TRYWAIT P0, [R9+URZ], R4 ;  /* 0x00000004090075a7 */ /* 0x001064000800017f */
[----:B-1----:R-:W-:Y:S05]  /*112f0*/  @!P0 NANOSLEEP.SYNCS 0x989680 ;  /* 0x009896800000895d */ /* 0x002fea0003900000 */
[----:B------:R-:W1:Y:S02]  /*11300*/  @!P0 SYNCS.PHASECHK.TRANS64 P0, [R9+URZ], R4 ;  /* 0x00000004090085a7 */ /* 0x000e64000800007f */
[----:B-1----:R-:W-:Y:S05]  /*11310*/  @!P0 BRA `(.L_x_321) ;  /* 0xfffffffc00f08947 */ /* 0x002fea000383ffff */
[----:B------:R-:W-:Y:S05]  /*11320*/  BRA `(.L_x_350) ;  /* 0xfffffff000887947 */ /* 0x000fea000383ffff */
.L_x_322:
[----:B0-----:R0:W1:Y:S02]  /*11330*/  SYNCS.PHASECHK.TRANS64.TRYWAIT P0, [R6+URZ], R5 ;  /* 0x00000005060075a7 */ /* 0x001064000800017f */
[----:B-1----:R-:W-:Y:S05]  /*11340*/  @!P0 NANOSLEEP.SYNCS 0x989680 ;  /* 0x009896800000895d */ /* 0x002fea0003900000 */
[----:B------:R-:W1:Y:S02]  /*11350*/  @!P0 SYNCS.PHASECHK.TRANS64 P0, [R6+URZ], R5 ;  /* 0x00000005060085a7 */ /* 0x000e64000800007f */
[----:B-1----:R-:W-:Y:S05]  /*11360*/  @!P0 BRA `(.L_x_322) ;  /* 0xfffffffc00f08947 */ /* 0x002fea000383ffff */
[----:B------:R-:W-:Y:S05]  /*11370*/  BRA `(.L_x_351) ;  /* 0xfffffff000987947 */ /* 0x000fea000383ffff */
.L_x_323:
[----:B0-----:R0:W1:Y:S02]  /*11380*/  SYNCS.PHASECHK.TRANS64.TRYWAIT P0, [R9+URZ], R4 ;  /* 0x00000004090075a7 */ /* 0x001064000800017f */
[----:B-1----:R-:W-:Y:S05]  /*11390*/  @!P0 NANOSLEEP.SYNCS 0x989680 ;  /* 0x009896800000895d */ /* 0x002fea0003900000 */
[----:B------:R-:W1:Y:S02]  /*113a0*/  @!P0 SYNCS.PHASECHK.TRANS64 P0, [R9+URZ], R4 ;  /* 0x00000004090085a7 */ /* 0x000e64000800007f */
[----:B-1----:R-:W-:Y:S05]  /*113b0*/  @!P0 BRA `(.L_x_323) ;  /* 0xfffffffc00f08947 */ /* 0x002fea000383ffff */
[----:B------:R-:W-:Y:S05]  /*113c0*/  BRA `(.L_x_352) ;  /* 0xfffffff000a87947 */ /* 0x000fea000383ffff */
.L_x_324:
[----:B0-----:R0:W1:Y:S02]  /*113d0*/  SYNCS.PHASECHK.TRANS64.TRYWAIT P0, [R6+URZ], R5 ;  /* 0x00000005060075a7 */ /* 0x001064000800017f */
[----:B-1----:R-:W-:Y:S05]  /*113e0*/  @!P0 NANOSLEEP.SYNCS 0x989680 ;  /* 0x009896800000895d */ /* 0x002fea0003900000 */
[----:B------:R-:W1:Y:S02]  /*113f0*/  @!P0 SYNCS.PHASECHK.TRANS64 P0, [R6+URZ], R5 ;  /* 0x00000005060085a7 */ /* 0x000e64000800007f */
[----:B-1----:R-:W-:Y:S05]  /*11400*/  @!P0 BRA `(.L_x_324) ;  /* 0xfffffffc00f08947 */ /* 0x002fea000383ffff */
[----:B------:R-:W-:Y:S05]  /*11410*/  BRA `(.L_x_353) ;  /* 0xfffffff000b87947 */ /* 0x000fea000383ffff */
.L_x_325:
[----:B0-----:R0:W1:Y:S02]  /*11420*/  SYNCS.PHASECHK.TRANS64.TRYWAIT P0, [R9+URZ], R4 ;  /* 0x00000004090075a7 */ /* 0x001064000800017f */
[----:B-1----:R-:W-:Y:S05]  /*11430*/  @!P0 NANOSLEEP.SYNCS 0x989680 ;  /* 0x009896800000895d */ /* 0x002fea0003900000 */
[----:B------:R-:W1:Y:S02]  /*11440*/  @!P0 SYNCS.PHASECHK.TRANS64 P0, [R9+URZ], R4 ;  /* 0x00000004090085a7 */ /* 0x000e64000800007f */
[----:B-1----:R-:W-:Y:S05]  /*11450*/  @!P0 BRA `(.L_x_325) ;  /* 0xfffffffc00f08947 */ /* 0x002fea000383ffff */
[----:B------:R-:W-:Y:S05]  /*11460*/  BRA `(.L_x_354) ;  /* 0xfffffff000c87947 */ /* 0x000fea000383ffff */
.L_x_326:
[----:B0-----:R0:W1:Y:S02]  /*11470*/  SYNCS.PHASECHK.TRANS64.TRYWAIT P0, [R6+URZ], R5 ;  /* 0x00000005060075a7 */ /* 0x001064000800017f */
[----:B-1----:R-:W-:Y:S05]  /*11480*/  @!P0 NANOSLEEP.SYNCS 0x989680 ;  /* 0x009896800000895d */ /* 0x002fea0003900000 */
[----:B------:R-:W1:Y:S02]  /*11490*/  @!P0 SYNCS.PHASECHK.TRANS64 P0, [R6+URZ], R5 ;  /* 0x00000005060085a7 */ /* 0x000e64000800007f */
[----:B-1----:R-:W-:Y:S05]  /*114a0*/  @!P0 BRA `(.L_x_326) ;  /* 0xfffffffc00f08947 */ /* 0x002fea000383ffff */
[----:B------:R-:W-:Y:S05]  /*114b0*/  BRA `(.L_x_355) ;  /* 0xfffffff000d87947 */ /* 0x000fea000383ffff */
.L_x_327:
[----:B0-----:R0:W1:Y:S02]  /*114c0*/  SYNCS.PHASECHK.TRANS64.TRYWAIT P0, [R9+URZ], R4 ;  /* 0x00000004090075a7 */ /* 0x001064000800017f */
[----:B-1----:R-:W-:Y:S05]  /*114d0*/  @!P0 NANOSLEEP.SYNCS 0x989680 ;  /* 0x009896800000895d */ /* 0x002fea0003900000 */
[----:B------:R-:W1:Y:S02]  /*114e0*/  @!P0 SYNCS.PHASECHK.TRANS64 P0, [R9+URZ], R4 ;  /* 0x00000004090085a7 */ /* 0x000e64000800007f */
[----:B-1----:R-:W-:Y:S05]  /*114f0*/  @!P0 BRA `(.L_x_327) ;  /* 0xfffffffc00f08947 */ /* 0x002fea000383ffff */
[----:B------:R-:W-:Y:S05]  /*11500*/  BRA `(.L_x_356) ;  /* 0xfffffff000e87947 */ /* 0x000fea000383ffff */
.L_x_328:
[----:B0-----:R0:W1:Y:S02]  /*11510*/  SYNCS.PHASECHK.TRANS64.TRYWAIT P0, [R6+URZ], R5 ;  /* 0x00000005060075a7 */ /* 0x001064000800017f */
[----:B-1----:R-:W-:Y:S05]  /*11520*/  @!P0 NANOSLEEP.SYNCS 0x989680 ;  /* 0x009896800000895d */ /* 0x002fea0003900000 */
[----:B------:R-:W1:Y:S02]  /*11530*/  @!P0 SYNCS.PHASECHK.TRANS64 P0, [R6+URZ], R5 ;  /* 0x00000005060085a7 */ /* 0x000e64000800007f */
[----:B-1----:R-:W-:Y:S05]  /*11540*/  @!P0 BRA `(.L_x_328) ;  /* 0xfffffffc00f08947 */ /* 0x002fea000383ffff */
[----:B------:R-:W-:Y:S05]  /*11550*/  BRA `(.L_x_357) ;  /* 0xfffffff000f87947 */ /* 0x000fea000383ffff */
.L_x_329:
[----:B0-----:R0:W1:Y:S02]  /*11560*/  SYNCS.PHASECHK.TRANS64.TRYWAIT P0, [R9+URZ], R4 ;  /* 0x00000004090075a7 */ /* 0x001064000800017f */
[----:B-1----:R-:W-:Y:S05]  /*11570*/  @!P0 NANOSLEEP.SYNCS 0x989680 ;  /* 0x009896800000895d */ /* 0x002fea0003900000 */
[----:B------:R-:W1:Y:S02]  /*11580*/  @!P0 SYNCS.PHASECHK.TRANS64 P0, [R9+URZ], R4 ;  /* 0x00000004090085a7 */ /* 0x000e64000800007f */
[----:B-1----:R-:W-:Y:S05]  /*11590*/  @!P0 BRA `(.L_x_329) ;  /* 0xfffffffc00f08947 */ /* 0x002fea000383ffff */
[----:B------:R-:W-:Y:S05]  /*115a0*/  BRA `(.L_x_358) ;  /* 0xfffffff400087947 */ /* 0x000fea000383ffff */
.L_x_330:
[----:B0-----:R0:W1:Y:S02]  /*115b0*/  SYNCS.PHASECHK.TRANS64.TRYWAIT P0, [R6+URZ], R5 ;  /* 0x00000005060075a7 */ /* 0x001064000800017f */
[----:B-1----:R-:W-:Y:S05]  /*115c0*/  @!P0 NANOSLEEP.SYNCS 0x989680 ;  /* 0x009896800000895d */ /* 0x002fea0003900000 */
[----:B------:R-:W1:Y:S02]  /*115d0*/  @!P0 SYNCS.PHASECHK.TRANS64 P0, [R6+URZ], R5 ;  /* 0x00000005060085a7 */ /* 0x000e64000800007f */
[----:B-1----:R-:W-:Y:S05]  /*115e0*/  @!P0 BRA `(.L_x_330) ;  /* 0xfffffffc00f08947 */ /* 0x002fea000383ffff */
[----:B------:R-:W-:Y:S05]  /*115f0*/  BRA `(.L_x_359) ;  /* 0xfffffff400187947 */ /* 0x000fea000383ffff */
.L_x_331:
[----:B0-----:R0:W1:Y:S02]  /*11600*/  SYNCS.PHASECHK.TRANS64.TRYWAIT P0, [R9+URZ], R4 ;  /* 0x00000004090075a7 */ /* 0x001064000800017f */
[----:B-1----:R-:W-:Y:S05]  /*11610*/  @!P0 NANOSLEEP.SYNCS 0x989680 ;  /* 0x009896800000895d */ /* 0x002fea0003900000 */
[----:B------:R-:W1:Y:S02]  /*11620*/  @!P0 SYNCS.PHASECHK.TRANS64 P0, [R9+URZ], R4 ;  /* 0x00000004090085a7 */ /* 0x000e64000800007f */
[----:B-1----:R-:W-:Y:S05]  /*11630*/  @!P0 BRA `(.L_x_331) ;  /* 0xfffffffc00f08947 */ /* 0x002fea000383ffff */
[----:B------:R-:W-:Y:S05]  /*11640*/  BRA `(.L_x_360) ;  /* 0xfffffff400287947 */ /* 0x000fea000383ffff */
.L_x_332:
[----:B0-----:R0:W1:Y:S02]  /*11650*/  SYNCS.PHASECHK.TRANS64.TRYWAIT P0, [R6+URZ], R5 ;  /* 0x00000005060075a7 */ /* 0x001064000800017f */
[----:B-1----:R-:W-:Y:S05]  /*11660*/  @!P0 NANOSLEEP.SYNCS 0x989680 ;  /* 0x009896800000895d */ /* 0x002fea0003900000 */
[----:B------:R-:W1:Y:S02]  /*11670*/  @!P0 SYNCS.PHASECHK.TRANS64 P0, [R6+URZ], R5 ;  /* 0x00000005060085a7 */ /* 0x000e64000800007f */
[----:B-1----:R-:W-:Y:S05]  /*11680*/  @!P0 BRA `(.L_x_332) ;  /* 0xfffffffc00f08947 */ /* 0x002fea000383ffff */
[----:B------:R-:W-:Y:S05]  /*11690*/  BRA `(.L_x_361) ;  /* 0xfffffff400387947 */ /* 0x000fea000383ffff */
.L_x_333:
[----:B0-----:R0:W1:Y:S02]  /*116a0*/  SYNCS.PHASECHK.TRANS64.TRYWAIT P0, [R9+URZ], R4 ;  /* 0x00000004090075a7 */ /* 0x001064000800017f */
[----:B-1----:R-:W-:Y:S05]  /*116b0*/  @!P0 NANOSLEEP.SYNCS 0x989680 ;  /* 0x009896800000895d */ /* 0x002fea0003900000 */
[----:B------:R-:W1:Y:S02]  /*116c0*/  @!P0 SYNCS.PHASECHK.TRANS64 P0, [R9+URZ], R4 ;  /* 0x00000004090085a7 */ /* 0x000e64000800007f */
[----:B-1----:R-:W-:Y:S05]  /*116d0*/  @!P0 BRA `(.L_x_333) ;  /* 0xfffffffc00f08947 */ /* 0x002fea000383ffff */
[----:B------:R-:W-:Y:S05]  /*116e0*/  BRA `(.L_x_362) ;  /* 0xfffffff400487947 */ /* 0x000fea000383ffff */
.L_x_334:
[----:B0-----:R0:W1:Y:S02]  /*116f0*/  SYNCS.PHASECHK.TRANS64.TRYWAIT P0, [R6+URZ], R5 ;  /* 0x00000005060075a7 */ /* 0x001064000800017f */
[----:B-1----:R-:W-:Y:S05]  /*11700*/  @!P0 NANOSLEEP.SYNCS 0x989680 ;  /* 0x009896800000895d */ /* 0x002fea0003900000 */
[----:B------:R-:W1:Y:S02]  /*11710*/  @!P0 SYNCS.PHASECHK.TRANS64 P0, [R6+URZ], R5 ;  /* 0x00000005060085a7 */ /* 0x000e64000800007f */
[----:B-1----:R-:W-:Y:S05]  /*11720*/  @!P0 BRA `(.L_x_334) ;  /* 0xfffffffc00f08947 */ /* 0x002fea000383ffff */
[----:B------:R-:W-:Y:S05]  /*11730*/  BRA `(.L_x_363) ;  /* 0xfffffff400587947 */ /* 0x000fea000383ffff */
.L_x_335:
[----:B0-----:R0:W1:Y:S02]  /*11740*/  SYNCS.PHASECHK.TRANS64.TRYWAIT P0, [R9+URZ], R4 ;  /* 0x00000004090075a7 */ /* 0x001064000800017f */
[----:B-1----:R-:W-:Y:S05]  /*11750*/  @!P0 NANOSLEEP.SYNCS 0x989680 ;  /* 0x009896800000895d */ /* 0x002fea0003900000 */
[----:B------:R-:W1:Y:S02]  /*11760*/  @!P0 SYNCS.PHASECHK.TRANS64 P0, [R9+URZ], R4 ;  /* 0x00000004090085a7 */ /* 0x000e64000800007f */
[----:B-1----:R-:W-:Y:S05]  /*11770*/  @!P0 BRA `(.L_x_335) ;  /* 0xfffffffc00f08947 */ /* 0x002fea000383ffff */
[----:B------:R-:W-:Y:S05]  /*11780*/  BRA `(.L_x_364) ;  /* 0xfffffff400687947 */ /* 0x000fea000383ffff */
.L_x_336:
[----:B0-----:R0:W1:Y:S02]  /*11790*/  SYNCS.PHASECHK.TRANS64.TRYWAIT P0, [R6+URZ], R5 ;  /* 0x00000005060075a7 */ /* 0x001064000800017f */
[----:B-1----:R-:W-:Y:S05]  /*117a0*/  @!P0 NANOSLEEP.SYNCS 0x989680 ;  /* 0x009896800000895d */ /* 0x002fea0003900000 */
[----:B------:R-:W1:Y:S02]  /*117b0*/  @!P0 SYNCS.PHASECHK.TRANS64 P0, [R6+URZ], R5 ;  /* 0x00000005060085a7 */ /* 0x000e64000800007f */
[----:B-1----:R-:W-:Y:S05]  /*117c0*/  @!P0 BRA `(.L_x_336) ;  /* 0xfffffffc00f08947 */ /* 0x002fea000383ffff */
[----:B------:R-:W-:Y:S05]  /*117d0*/  BRA `(.L_x_365) ;  /* 0xfffffff400787947 */ /* 0x000fea000383ffff */
.L_x_337:
[----:B0-----:R0:W1:Y:S02]  /*117e0*/  SYNCS.PHASECHK.TRANS64.TRYWAIT P0, [R9+URZ], R4 ;  /* 0x00000004090075a7 */ /* 0x001064000800017f */
[----:B-1----:R-:W-:Y:S05]  /*117f0*/  @!P0 NANOSLEEP.SYNCS 0x989680 ;  /* 0x009896800000895d */ /* 0x002fea0003900000 */
[----:B------:R-:W1:Y:S02]  /*11800*/  @!P0 SYNCS.PHASECHK.TRANS64 P0, [R9+URZ], R4 ;  /* 0x00000004090085a7 */ /* 0x000e64000800007f */
[----:B-1----:R-:W-:Y:S05]  /*11810*/  @!P0 BRA `(.L_x_337) ;  /* 0xfffffffc00f08947 */ /* 0x002fea000383ffff */
[----:B------:R-:W-:Y:S05]  /*11820*/  BRA `(.L_x_366) ;  /* 0xfffffff400887947 */ /* 0x000fea000383ffff */
.L_x_338:
[----:B0-----:R0:W1:Y:S02]  /*11830*/  SYNCS.PHASECHK.TRANS64.TRYWAIT P0, [R6+URZ], R5 ;  /* 0x00000005060075a7 */ /* 0x001064000800017f */
[----:B-1----:R-:W-:Y:S05]  /*11840*/  @!P0 NANOSLEEP.SYNCS 0x989680 ;  /* 0x009896800000895d */ /* 0x002fea0003900000 */
[----:B------:R-:W1:Y:S02]  /*11850*/  @!P0 SYNCS.PHASECHK.TRANS64 P0, [R6+URZ], R5 ;  /* 0x00000005060085a7 */ /* 0x000e64000800007f */
[----:B-1----:R-:W-:Y:S05]  /*11860*/  @!P0 BRA `(.L_x_338) ;  /* 0xfffffffc00f08947 */ /* 0x002fea000383ffff */
[----:B------:R-:W-:Y:S05]  /*11870*/  BRA `(.L_x_367) ;  /* 0xfffffff400987947 */ /* 0x000fea000383ffff */
.L_x_339:
[----:B0-----:R0:W1:Y:S02]  /*11880*/  SYNCS.PHASECHK.TRANS64.TRYWAIT P0, [R9+URZ], R4 ;  /* 0x00000004090075a7 */ /* 0x001064000800017f */
[----:B-1----:R-:W-:Y:S05]  /*11890*/  @!P0 NANOSLEEP.SYNCS 0x989680 ;  /* 0x009896800000895d */ /* 0x002fea0003900000 */
[----:B------:R-:W1:Y:S02]  /*118a0*/  @!P0 SYNCS.PHASECHK.TRANS64 P0, [R9+URZ], R4 ;  /* 0x00000004090085a7 */ /* 0x000e64000800007f */
[----:B-1----:R-:W-:Y:S05]  /*118b0*/  @!P0 BRA `(.L_x_339) ;  /* 0xfffffffc00f08947 */ /* 0x002fea000383ffff */
[----:B------:R-:W-:Y:S05]  /*118c0*/  BRA `(.L_x_368) ;  /* 0xfffffff400a87947 */ /* 0x000fea000383ffff */
.L_x_340:
[----:B-1----:R1:W2:Y:S02]  /*118d0*/  SYNCS.PHASECHK.TRANS64.TRYWAIT P0, [R6+URZ], R5 ;  /* 0x00000005060075a7 */ /* 0x0022a4000800017f */
[----:B--2---:R-:W-:Y:S05]  /*118e0*/  @!P0 NANOSLEEP.SYNCS 0x989680 ;  /* 0x009896800000895d */ /* 0x004fea0003900000 */
[----:B------:R-:W2:Y:S02]  /*118f0*/  @!P0 SYNCS.PHASECHK.TRANS64 P0, [R6+URZ], R5 ;  /* 0x00000005060085a7 */ /* 0x000ea4000800007f */
[----:B--2---:R-:W-:Y:S05]  /*11900*/  @!P0 BRA `(.L_x_340) ;  /* 0xfffffffc00f08947 */ /* 0x004fea000383ffff */
[----:B------:R-:W-:Y:S05]  /*11910*/  BRA `(.L_x_369) ;  /* 0xfffffff400b07947 */ /* 0x000fea000383ffff */
.L_x_370:
[----:B------:R-:W-:-:S00]  /*11920*/  BRA `(.L_x_370) ;  /* 0xfffffffc00fc7947 */ /* 0x000fc0000383ffff */
[----:B------:R-:W-:-:S00]  /*11930*/  NOP ;  /* 0x0000000000007918 */ /* 0x000fc00000000000 */
        /* <DEDUP_REMOVED lines=12> */
.L_x_371:


//--------------------- .nv.shared._ZN7cutlass13device_kernelINS_4gemm6kernel13GemmUniversalIN4cute5tupleIJiiiiEEENS1_10collective13CollectiveMmaINS1_37MainloopSm90TmaGmmaWarpSpecializedFP8ILi22ENS5_IJNS4_1CILi2EEENSA_ILi1EEESC_EEENS1_35KernelTmaWarpSpecializedCooperativeEEENS5_IJNSA_ILi192EEENSA_ILi128EEENSA_ILi32EEEEEENS_12float_e4m3_tENS5_IJlSC_lEEESK_SL_NS4_8TiledMMAINS4_8MMA_AtomIJNS4_4SM904GMMA31MMA_64x128x32_F32E4M3E4M3_SS_TNILNSP_7ScaleInE1ELSR_1EEEEEENS4_6LayoutISD_NS5_IJSC_NSA_ILi0EEESV_EEEEENS5_IJNS4_10UnderscoreESY_SY_EEEEENS4_13SM90_TMA_LOADENS4_14ComposedLayoutINS4_7SwizzleILi1ELi4ELi3EEENS4_18smem_ptr_flag_bitsILi8EEENSU_INS5_IJNSA_ILi8EEESI_EEENS5_IJSI_SC_EEEEEEEvNS4_8identityENS4_23SM90_TMA_LOAD_MULTICASTES1B_vS1C_EENS_8epilogue10collective6detail29Sm90TmaWarpSpecializedAdapterINS1G_15DefaultEpilogueISK_SL_SL_NS1F_6thread17LinearCombinationISK_Li1EffLNS1K_9ScaleType4KindE0ELNS_15FloatRoundStyleE2ESK_EENS1_15EpilogueDefaultEEEEEvvEEEEvNT_6ParamsE --------------------------
	.section	.nv.shared._ZN7cutlass13device_kernelINS_4gemm6kernel13GemmUniversalIN4cute5tupleIJiiiiEEENS1_10collective13CollectiveMmaINS1_37MainloopSm90TmaGmmaWarpSpecializedFP8ILi22ENS5_IJNS4_1CILi2EEENSA_ILi1EEESC_EEENS1_35KernelTmaWarpSpecializedCooperativeEEENS5_IJNSA_ILi192EEENSA_ILi128EEENSA_ILi32EEEEEENS_12float_e4m3_tENS5_IJlSC_lEEESK_SL_NS4_8TiledMMAINS4_8MMA_AtomIJNS4_4SM904GMMA31MMA_64x128x32_F32E4M3E4M3_SS_TNILNSP_7ScaleInE1ELSR_1EEEEEENS4_6LayoutISD_NS5_IJSC_NSA_ILi0EEESV_EEEEENS5_IJNS4_10UnderscoreESY_SY_EEEEENS4_13SM90_TMA_LOADENS4_14ComposedLayoutINS4_7SwizzleILi1ELi4ELi3EEENS4_18smem_ptr_flag_bitsILi8EEENSU_INS5_IJNSA_ILi8EEESI_EEENS5_IJSI_SC_EEEEEEEvNS4_8identityENS4_23SM90_TMA_LOAD_MULTICASTES1B_vS1C_EENS_8epilogue10collective6detail29Sm90TmaWarpSpecializedAdapterINS1G_15DefaultEpilogueISK_SL_SL_NS1F_6thread17LinearCombinationISK_Li1EffLNS1K_9ScaleType4KindE0ELNS_15FloatRoundStyleE2ESK_EENS1_15EpilogueDefaultEEEEEvvEEEEvNT_6ParamsE,"aw",@nobits
	.sectionflags	@""
	.align	16
	.zero		1024


//--------------------- .nv.shared.reserved.0     --------------------------
	.section	.nv.shared.reserved.0,"aw",@nobits
	.weak		__nv_reservedSMEM_offset_0_alias
	.size		__nv_reservedSMEM_offset_0_alias, 0, 0
	.other		__nv_reservedSMEM_offset_0_alias,@"STO_CUDA_RESERVED_SHARED STV_DEFAULT"
__nv_reservedSMEM_offset_0_alias:
	.zero		0


//--------------------- .nv.global                --------------------------
	.section	.nv.global,"aw",@nobits
.nv.global:
	.type		_ZN40_INTERNAL_5f03d823_4_k_cu_7db345ff_114724cute1_E,@object
	.size		_ZN40_INTERNAL_5f03d823_4_k_cu_7db345ff_114724cute1_E,(_ZN40_INTERNAL_5f03d823_4_k_cu_7db345ff_114724cuda3std3__45__cpo6cbeginE - _ZN40_INTERNAL_5f03d823_4_k_cu_7db345ff_114724cute1_E)
_ZN40_INTERNAL_5f03d823_4_k_cu_7db345ff_114724cute1_E:
	.zero		1
	.type		_ZN40_INTERNAL_5f03d823_4_k_cu_7db345ff_114724cuda3std3__45__cpo6cbeginE,@object
	.size		_ZN40_INTERNAL_5f03d823_4_k_cu_7db345ff_114724cuda3std3__45__cpo6cbeginE,(_ZN40_INTERNAL_5f03d823_4_k_cu_7db345ff_114724cuda3std3__48in_placeE - _ZN40_INTERNAL_5f03d823_4_k_cu_7db345ff_114724cuda3std3__45__cpo6cbeginE)
_ZN40_INTERNAL_5f03d823_4_k_cu_7db345ff_114724cuda3std3__45__cpo6cbeginE:
	.zero		1
	.type		_ZN40_INTERNAL_5f03d823_4_k_cu_7db345ff_114724cuda3std3__48in_placeE,@object
	.size		_ZN40_INTERNAL_5f03d823_4_k_cu_7db345ff_114724cuda3std3__48in_placeE,(_ZN40_INTERNAL_5f03d823_4_k_cu_7db345ff_114724cuda3std6ranges3__45__cpo9iter_moveE - _ZN40_INTERNAL_5f03d823_4_k_cu_7db345ff_114724cuda3std3__48in_placeE)
_ZN40_INTERNAL_5f03d823_4_k_cu_7db345ff_114724cuda3std3__48in_placeE:
	.zero		1
	.type		_ZN40_INTERNAL_5f03d823_4_k_cu_7db345ff_114724cuda3std6ranges3__45__cpo9iter_moveE,@object
	.size		_ZN40_INTERNAL_5f03d823_4_k_cu_7db345ff_114724cuda3std6ranges3__45__cpo9iter_moveE,(_ZN40_INTERNAL_5f03d823_4_k_cu_7db345ff_114724cuda3std3__45__cpo5beginE - _ZN40_INTERNAL_5f03d823_4_k_cu_7db345ff_114724cuda3std6ranges3__45__cpo9iter_moveE)
_ZN40_INTERNAL_5f03d823_4_k_cu_7db345ff_114724cuda3std6ranges3__45__cpo9iter_moveE:
	.zero		1
	.type		_ZN40_INTERNAL_5f03d823_4_k_cu_7db345ff_114724cuda3std3__45__cpo5beginE,@object
	.size		_ZN40_INTERNAL_5f03d823_4_k_cu_7db345ff_114724cuda3std3__45__cpo5beginE,(_ZN40_INTERNAL_5f03d823_4_k_cu_7db345ff_114724cuda3std3__442_GLOBAL__N__5f03d823_4_k_cu_7db345ff_114726ignoreE - _ZN40_INTERNAL_5f03d823_4_k_cu_7db345ff_114724cuda3std3__45__cpo5beginE)
_ZN40_INTERNAL_5f03d823_4_k_cu_7db345ff_114724cuda3std3__45__cpo5beginE:
	.zero		1
	.type		_ZN40_INTERNAL_5f03d823_4_k_cu_7db345ff_114724cuda3std3__442_GLOBAL__N__5f03d823_4_k_cu_7db345ff_114726ignoreE,@object
	.size		_ZN40_INTERNAL_5f03d823_4_k_cu_7db345ff_114724cuda3std3__442_GLOBAL__N__5f03d823_4_k_cu_7db345ff_114726ignoreE,(_ZN40_INTERNAL_5f03d823_4_k_cu_7db345ff_114724cute7productE - _ZN40_INTERNAL_5f03d823_4_k_cu_7db345ff_114724cuda3std3__442_GLOBAL__N__5f03d823_4_k_cu_7db345ff_114726ignoreE)
_ZN40_INTERNAL_5f03d823_4_k_cu_7db345ff_114724cuda3std3__442_GLOBAL__N__5f03d823_4_k_cu_7db345ff_114726ignoreE:
	.zero		1
	.type		_ZN40_INTERNAL_5f03d823_4_k_cu_7db345ff_114724cute7productE,@object
	.size		_ZN40_INTERNAL_5f03d823_4_k_cu_7db345ff_114724cute7productE,(_ZN40_INTERNAL_5f03d823_4_k_cu_7db345ff_114724cuda3std3__45__cpo3endE - _ZN40_INTERNAL_5f03d823_4_k_cu_7db345ff_114724cute7productE)
_ZN40_INTERNAL_5f03d823_4_k_cu_7db345ff_114724cute7productE:
	.zero		1
	.type		_ZN40_INTERNAL_5f03d823_4_k_cu_7db345ff_114724cuda3std3__45__cpo3endE,@object
	.size		_ZN40_INTERNAL_5f03d823_4_k_cu_7db345ff_114724cuda3std3__45__cpo3endE,(_ZN40_INTERNAL_5f03d823_4_k_cu_7db345ff_114724cuda3std3__419piecewise_constructE - _ZN40_INTERNAL_5f03d823_4_k_cu_7db345ff_114724cuda3std3__45__cpo3endE)
_ZN40_INTERNAL_5f03d823_4_k_cu_7db345ff_114724cuda3std3__45__cpo3endE:
	.zero		1
	.type		_ZN40_INTERNAL_5f03d823_4_k_cu_7db345ff_114724cuda3std3__419piecewise_constructE,@object
	.size		_ZN40_INTERNAL_5f03d823_4_k_cu_7db345ff_114724cuda3std3__419piecewise_constructE,(_ZN40_INTERNAL_5f03d823_4_k_cu_7db345ff_114724cuda3std3__45__cpo4cendE - _ZN40_INTERNAL_5f03d823_4_k_cu_7db345ff_114724cuda3std3__419piecewise_constructE)
_ZN40_INTERNAL_5f03d823_4_k_cu_7db345ff_114724cuda3std3__419piecewise_constructE:
	.zero		1
	.type		_ZN40_INTERNAL_5f03d823_4_k_cu_7db345ff_114724cuda3std3__45__cpo4cendE,@object
	.size		_ZN40_INTERNAL_5f03d823_4_k_cu_7db345ff_114724cuda3std3__45__cpo4cendE,(_ZN40_INTERNAL_5f03d823_4_k_cu_7db345ff_114724cuda3std6ranges3__45__cpo4swapE - _ZN40_INTERNAL_5f03d823_4_k_cu_7db345ff_114724cuda3std3__45__cpo4cendE)
_ZN40_INTERNAL_5f03d823_4_k_cu_7db345ff_114724cuda3std3__45__cpo4cendE:
	.zero		1
	.type		_ZN40_INTERNAL_5f03d823_4_k_cu_7db345ff_114724cuda3std6ranges3__45__cpo4swapE,@object
	.size		_ZN40_INTERNAL_5f03d823_4_k_cu_7db345ff_114724cuda3std6ranges3__45__cpo4swapE,(.L_7 - _ZN40_INTERNAL_5f03d823_4_k_cu_7db345ff_114724cuda3std6ranges3__45__cpo4swapE)
_ZN40_INTERNAL_5f03d823_4_k_cu_7db345ff_114724cuda3std6ranges3__45__cpo4swapE:
	.zero		1
.L_7:


//--------------------- .nv.constant0._ZN7cutlass13device_kernelINS_4gemm6kernel13GemmUniversalIN4cute5tupleIJiiiiEEENS1_10collective13CollectiveMmaINS1_37MainloopSm90TmaGmmaWarpSpecializedFP8ILi22ENS5_IJNS4_1CILi2EEENSA_ILi1EEESC_EEENS1_35KernelTmaWarpSpecializedCooperativeEEENS5_IJNSA_ILi192EEENSA_ILi128EEENSA_ILi32EEEEEENS_12float_e4m3_tENS5_IJlSC_lEEESK_SL_NS4_8TiledMMAINS4_8MMA_AtomIJNS4_4SM904GMMA31MMA_64x128x32_F32E4M3E4M3_SS_TNILNSP_7ScaleInE1ELSR_1EEEEEENS4_6LayoutISD_NS5_IJSC_NSA_ILi0EEESV_EEEEENS5_IJNS4_10UnderscoreESY_SY_EEEEENS4_13SM90_TMA_LOADENS4_14ComposedLayoutINS4_7SwizzleILi1ELi4ELi3EEENS4_18smem_ptr_flag_bitsILi8EEENSU_INS5_IJNSA_ILi8EEESI_EEENS5_IJSI_SC_EEEEEEEvNS4_8identityENS4_23SM90_TMA_LOAD_MULTICASTES1B_vS1C_EENS_8epilogue10collective6detail29Sm90TmaWarpSpecializedAdapterINS1G_15DefaultEpilogueISK_SL_SL_NS1F_6thread17LinearCombinationISK_Li1EffLNS1K_9ScaleType4KindE0ELNS_15FloatRoundStyleE2ESK_EENS1_15EpilogueDefaultEEEEEvvEEEEvNT_6ParamsE --------------------------
	.section	.nv.constant0._ZN7cutlass13device_kernelINS_4gemm6kernel13GemmUniversalIN4cute5tupleIJiiiiEEENS1_10collective13CollectiveMmaINS1_37MainloopSm90TmaGmmaWarpSpecializedFP8ILi22ENS5_IJNS4_1CILi2EEENSA_ILi1EEESC_EEENS1_35KernelTmaWarpSpecializedCooperativeEEENS5_IJNSA_ILi192EEENSA_ILi128EEENSA_ILi32EEEEEENS_12float_e4m3_tENS5_IJlSC_lEEESK_SL_NS4_8TiledMMAINS4_8MMA_AtomIJNS4_4SM904GMMA31MMA_64x128x32_F32E4M3E4M3_SS_TNILNSP_7ScaleInE1ELSR_1EEEEEENS4_6LayoutISD_NS5_IJSC_NSA_ILi0EEESV_EEEEENS5_IJNS4_10UnderscoreESY_SY_EEEEENS4_13SM90_TMA_LOADENS4_14ComposedLayoutINS4_7SwizzleILi1ELi4ELi3EEENS4_18smem_ptr_flag_bitsILi8EEENSU_INS5_IJNSA_ILi8EEESI_EEENS5_IJSI_SC_EEEEEEEvNS4_8identityENS4_23SM90_TMA_LOAD_MULTICASTES1B_vS1C_EENS_8epilogue10collective6detail29Sm90TmaWarpSpecializedAdapterINS1G_15DefaultEpilogueISK_SL_SL_NS1F_6thread17LinearCombinationISK_Li1EffLNS1K_9ScaleType4KindE0ELNS_15FloatRoundStyleE2ESK_EENS1_15EpilogueDefaultEEEEEvvEEEEvNT_6ParamsE,"a",@progbits
	.sectionflags	@""
	.align	4
.nv.constant0._ZN7cutlass13device_kernelINS_4gemm6kernel13GemmUniversalIN4cute5tupleIJiiiiEEENS1_10collective13CollectiveMmaINS1_37MainloopSm90TmaGmmaWarpSpecializedFP8ILi22ENS5_IJNS4_1CILi2EEENSA_ILi1EEESC_EEENS1_35KernelTmaWarpSpecializedCooperativeEEENS5_IJNSA_ILi192EEENSA_ILi128EEENSA_ILi32EEEEEENS_12float_e4m3_tENS5_IJlSC_lEEESK_SL_NS4_8TiledMMAINS4_8MMA_AtomIJNS4_4SM904GMMA31MMA_64x128x32_F32E4M3E4M3_SS_TNILNSP_7ScaleInE1ELSR_1EEEEEENS4_6LayoutISD_NS5_IJSC_NSA_ILi0EEESV_EEEEENS5_IJNS4_10UnderscoreESY_SY_EEEEENS4_13SM90_TMA_LOADENS4_14ComposedLayoutINS4_7SwizzleILi1ELi4ELi3EEENS4_18smem_ptr_flag_bitsILi8EEENSU_INS5_IJNSA_ILi8EEESI_EEENS5_IJSI_SC_EEEEEEEvNS4_8identityENS4_23SM90_TMA_LOAD_MULTICASTES1B_vS1C_EENS_8epilogue10collective6detail29Sm90TmaWarpSpecializedAdapterINS1G_15DefaultEpilogueISK_SL_SL_NS1F_6thread17LinearCombinationISK_Li1EffLNS1K_9ScaleType4KindE0ELNS_15FloatRoundStyleE2ESK_EENS1_15EpilogueDefaultEEEEEvvEEEEvNT_6ParamsE:
	.zero		1664


//--------------------- SYMBOLS --------------------------

	.type		.nv.reservedSmem.offset0,@object
	.size		.nv.reservedSmem.offset0,0x4
